//
// Generated by NVIDIA NVVM Compiler
//
// Compiler Build ID: CL-36424714
// Cuda compilation tools, release 13.0, V13.0.88
// Based on NVVM 20.0.0
//

.version 9.0
.target sm_100
.address_size 64

	// .globl	_Z12prepKroeckerjjPiS_S_
.extern .shared .align 16 .b8 max_vec[];
.extern .shared .align 16 .b8 data[];

.visible .entry _Z12prepKroeckerjjPiS_S_(
	.param .u32 _Z12prepKroeckerjjPiS_S__param_0,
	.param .u32 _Z12prepKroeckerjjPiS_S__param_1,
	.param .u64 .ptr .align 1 _Z12prepKroeckerjjPiS_S__param_2,
	.param .u64 .ptr .align 1 _Z12prepKroeckerjjPiS_S__param_3,
	.param .u64 .ptr .align 1 _Z12prepKroeckerjjPiS_S__param_4
)
{
	.reg .pred 	%p<13>;
	.reg .b32 	%r<160>;
	.reg .b64 	%rd<55>;

	ld.param.u32 	%r16, [_Z12prepKroeckerjjPiS_S__param_0];
	ld.param.u32 	%r17, [_Z12prepKroeckerjjPiS_S__param_1];
	ld.param.u64 	%rd5, [_Z12prepKroeckerjjPiS_S__param_2];
	ld.param.u64 	%rd6, [_Z12prepKroeckerjjPiS_S__param_3];
	ld.param.u64 	%rd7, [_Z12prepKroeckerjjPiS_S__param_4];
	cvta.to.global.u64 	%rd1, %rd6;
	cvta.to.global.u64 	%rd2, %rd7;
	mov.u32 	%r18, %ctaid.y;
	mov.u32 	%r19, %ntid.y;
	mul.lo.s32 	%r20, %r18, %r19;
	mov.u32 	%r21, %tid.y;
	or.b32  	%r22, %r20, %r21;
	setp.ne.s32 	%p1, %r22, 0;
	setp.eq.s32 	%p2, %r16, 0;
	or.pred  	%p3, %p1, %p2;
	@%p3 bra 	$L__BB0_15;
	mov.b32 	%r23, 0;
	st.global.u32 	[%rd2], %r23;
	setp.eq.s32 	%p4, %r17, 0;
	@%p4 bra 	$L__BB0_15;
	and.b32  	%r1, %r17, 7;
	add.s32 	%r2, %r1, -1;
	and.b32  	%r3, %r17, 3;
	and.b32  	%r4, %r17, -8;
	and.b32  	%r5, %r17, 1;
	cvta.to.global.u64 	%rd3, %rd5;
	mov.b32 	%r155, 0;
$L__BB0_3:
	mov.u32 	%r6, %r155;
	setp.lt.u32 	%p5, %r17, 8;
	mul.lo.s32 	%r7, %r6, %r17;
	add.s32 	%r155, %r6, 1;
	mul.wide.u32 	%rd8, %r6, 4;
	add.s64 	%rd4, %rd3, %rd8;
	mov.b32 	%r158, 0;
	@%p5 bra 	$L__BB0_6;
	mov.b32 	%r156, 0;
$L__BB0_5:
	.pragma "nounroll";
	add.s32 	%r27, %r156, %r7;
	mul.wide.u32 	%rd9, %r27, 4;
	add.s64 	%rd10, %rd2, %rd9;
	ld.global.u32 	%r28, [%rd10];
	ld.global.u32 	%r29, [%rd4+4];
	ld.global.u32 	%r30, [%rd4];
	sub.s32 	%r31, %r29, %r30;
	mul.wide.u32 	%rd11, %r156, 4;
	add.s64 	%rd12, %rd1, %rd11;
	ld.global.u32 	%r32, [%rd12+4];
	ld.global.u32 	%r33, [%rd12];
	sub.s32 	%r34, %r32, %r33;
	mad.lo.s32 	%r35, %r34, %r31, %r28;
	add.s32 	%r36, %r27, 1;
	mul.wide.u32 	%rd13, %r36, 4;
	add.s64 	%rd14, %rd2, %rd13;
	st.global.u32 	[%rd14], %r35;
	ld.global.u32 	%r37, [%rd4+4];
	ld.global.u32 	%r38, [%rd4];
	sub.s32 	%r39, %r37, %r38;
	ld.global.u32 	%r40, [%rd12+8];
	ld.global.u32 	%r41, [%rd12+4];
	sub.s32 	%r42, %r40, %r41;
	mad.lo.s32 	%r43, %r42, %r39, %r35;
	add.s32 	%r44, %r27, 2;
	mul.wide.u32 	%rd15, %r44, 4;
	add.s64 	%rd16, %rd2, %rd15;
	st.global.u32 	[%rd16], %r43;
	ld.global.u32 	%r45, [%rd4+4];
	ld.global.u32 	%r46, [%rd4];
	sub.s32 	%r47, %r45, %r46;
	ld.global.u32 	%r48, [%rd12+12];
	ld.global.u32 	%r49, [%rd12+8];
	sub.s32 	%r50, %r48, %r49;
	mad.lo.s32 	%r51, %r50, %r47, %r43;
	add.s32 	%r52, %r27, 3;
	mul.wide.u32 	%rd17, %r52, 4;
	add.s64 	%rd18, %rd2, %rd17;
	st.global.u32 	[%rd18], %r51;
	ld.global.u32 	%r53, [%rd4+4];
	ld.global.u32 	%r54, [%rd4];
	sub.s32 	%r55, %r53, %r54;
	ld.global.u32 	%r56, [%rd12+16];
	ld.global.u32 	%r57, [%rd12+12];
	sub.s32 	%r58, %r56, %r57;
	mad.lo.s32 	%r59, %r58, %r55, %r51;
	add.s32 	%r60, %r27, 4;
	mul.wide.u32 	%rd19, %r60, 4;
	add.s64 	%rd20, %rd2, %rd19;
	st.global.u32 	[%rd20], %r59;
	ld.global.u32 	%r61, [%rd4+4];
	ld.global.u32 	%r62, [%rd4];
	sub.s32 	%r63, %r61, %r62;
	ld.global.u32 	%r64, [%rd12+20];
	ld.global.u32 	%r65, [%rd12+16];
	sub.s32 	%r66, %r64, %r65;
	mad.lo.s32 	%r67, %r66, %r63, %r59;
	add.s32 	%r68, %r27, 5;
	mul.wide.u32 	%rd21, %r68, 4;
	add.s64 	%rd22, %rd2, %rd21;
	st.global.u32 	[%rd22], %r67;
	ld.global.u32 	%r69, [%rd4+4];
	ld.global.u32 	%r70, [%rd4];
	sub.s32 	%r71, %r69, %r70;
	ld.global.u32 	%r72, [%rd12+24];
	ld.global.u32 	%r73, [%rd12+20];
	sub.s32 	%r74, %r72, %r73;
	mad.lo.s32 	%r75, %r74, %r71, %r67;
	add.s32 	%r76, %r27, 6;
	mul.wide.u32 	%rd23, %r76, 4;
	add.s64 	%rd24, %rd2, %rd23;
	st.global.u32 	[%rd24], %r75;
	ld.global.u32 	%r77, [%rd4+4];
	ld.global.u32 	%r78, [%rd4];
	sub.s32 	%r79, %r77, %r78;
	ld.global.u32 	%r80, [%rd12+28];
	ld.global.u32 	%r81, [%rd12+24];
	sub.s32 	%r82, %r80, %r81;
	mad.lo.s32 	%r83, %r82, %r79, %r75;
	add.s32 	%r84, %r27, 7;
	mul.wide.u32 	%rd25, %r84, 4;
	add.s64 	%rd26, %rd2, %rd25;
	st.global.u32 	[%rd26], %r83;
	ld.global.u32 	%r85, [%rd4+4];
	ld.global.u32 	%r86, [%rd4];
	sub.s32 	%r87, %r85, %r86;
	add.s32 	%r156, %r156, 8;
	ld.global.u32 	%r88, [%rd12+32];
	ld.global.u32 	%r89, [%rd12+28];
	sub.s32 	%r90, %r88, %r89;
	mad.lo.s32 	%r91, %r90, %r87, %r83;
	add.s32 	%r92, %r27, 8;
	mul.wide.u32 	%rd27, %r92, 4;
	add.s64 	%rd28, %rd2, %rd27;
	st.global.u32 	[%rd28], %r91;
	setp.ne.s32 	%p6, %r156, %r4;
	mov.u32 	%r158, %r4;
	@%p6 bra 	$L__BB0_5;
$L__BB0_6:
	setp.eq.s32 	%p7, %r1, 0;
	@%p7 bra 	$L__BB0_14;
	setp.lt.u32 	%p8, %r2, 3;
	@%p8 bra 	$L__BB0_9;
	add.s32 	%r93, %r158, %r7;
	mul.wide.u32 	%rd29, %r93, 4;
	add.s64 	%rd30, %rd2, %rd29;
	ld.global.u32 	%r94, [%rd30];
	ld.global.u32 	%r95, [%rd4+4];
	ld.global.u32 	%r96, [%rd4];
	sub.s32 	%r97, %r95, %r96;
	mul.wide.u32 	%rd31, %r158, 4;
	add.s64 	%rd32, %rd1, %rd31;
	ld.global.u32 	%r98, [%rd32+4];
	ld.global.u32 	%r99, [%rd32];
	sub.s32 	%r100, %r98, %r99;
	mad.lo.s32 	%r101, %r100, %r97, %r94;
	add.s32 	%r102, %r93, 1;
	mul.wide.u32 	%rd33, %r102, 4;
	add.s64 	%rd34, %rd2, %rd33;
	st.global.u32 	[%rd34], %r101;
	ld.global.u32 	%r103, [%rd4+4];
	ld.global.u32 	%r104, [%rd4];
	sub.s32 	%r105, %r103, %r104;
	ld.global.u32 	%r106, [%rd32+8];
	ld.global.u32 	%r107, [%rd32+4];
	sub.s32 	%r108, %r106, %r107;
	mad.lo.s32 	%r109, %r108, %r105, %r101;
	add.s32 	%r110, %r93, 2;
	mul.wide.u32 	%rd35, %r110, 4;
	add.s64 	%rd36, %rd2, %rd35;
	st.global.u32 	[%rd36], %r109;
	ld.global.u32 	%r111, [%rd4+4];
	ld.global.u32 	%r112, [%rd4];
	sub.s32 	%r113, %r111, %r112;
	ld.global.u32 	%r114, [%rd32+12];
	ld.global.u32 	%r115, [%rd32+8];
	sub.s32 	%r116, %r114, %r115;
	mad.lo.s32 	%r117, %r116, %r113, %r109;
	add.s32 	%r118, %r93, 3;
	mul.wide.u32 	%rd37, %r118, 4;
	add.s64 	%rd38, %rd2, %rd37;
	st.global.u32 	[%rd38], %r117;
	ld.global.u32 	%r119, [%rd4+4];
	ld.global.u32 	%r120, [%rd4];
	sub.s32 	%r121, %r119, %r120;
	add.s32 	%r158, %r158, 4;
	ld.global.u32 	%r122, [%rd32+16];
	ld.global.u32 	%r123, [%rd32+12];
	sub.s32 	%r124, %r122, %r123;
	mad.lo.s32 	%r125, %r124, %r121, %r117;
	add.s32 	%r126, %r93, 4;
	mul.wide.u32 	%rd39, %r126, 4;
	add.s64 	%rd40, %rd2, %rd39;
	st.global.u32 	[%rd40], %r125;
$L__BB0_9:
	setp.eq.s32 	%p9, %r3, 0;
	@%p9 bra 	$L__BB0_14;
	setp.eq.s32 	%p10, %r3, 1;
	@%p10 bra 	$L__BB0_12;
	add.s32 	%r127, %r158, %r7;
	mul.wide.u32 	%rd41, %r127, 4;
	add.s64 	%rd42, %rd2, %rd41;
	ld.global.u32 	%r128, [%rd42];
	ld.global.u32 	%r129, [%rd4+4];
	ld.global.u32 	%r130, [%rd4];
	sub.s32 	%r131, %r129, %r130;
	mul.wide.u32 	%rd43, %r158, 4;
	add.s64 	%rd44, %rd1, %rd43;
	ld.global.u32 	%r132, [%rd44+4];
	ld.global.u32 	%r133, [%rd44];
	sub.s32 	%r134, %r132, %r133;
	mad.lo.s32 	%r135, %r134, %r131, %r128;
	add.s32 	%r136, %r127, 1;
	mul.wide.u32 	%rd45, %r136, 4;
	add.s64 	%rd46, %rd2, %rd45;
	st.global.u32 	[%rd46], %r135;
	ld.global.u32 	%r137, [%rd4+4];
	ld.global.u32 	%r138, [%rd4];
	sub.s32 	%r139, %r137, %r138;
	add.s32 	%r158, %r158, 2;
	ld.global.u32 	%r140, [%rd44+8];
	ld.global.u32 	%r141, [%rd44+4];
	sub.s32 	%r142, %r140, %r141;
	mad.lo.s32 	%r143, %r142, %r139, %r135;
	add.s32 	%r144, %r127, 2;
	mul.wide.u32 	%rd47, %r144, 4;
	add.s64 	%rd48, %rd2, %rd47;
	st.global.u32 	[%rd48], %r143;
$L__BB0_12:
	setp.eq.s32 	%p11, %r5, 0;
	@%p11 bra 	$L__BB0_14;
	add.s32 	%r145, %r158, %r7;
	mul.wide.u32 	%rd49, %r145, 4;
	add.s64 	%rd50, %rd2, %rd49;
	ld.global.u32 	%r146, [%rd50];
	ld.global.u32 	%r147, [%rd4+4];
	ld.global.u32 	%r148, [%rd4];
	sub.s32 	%r149, %r147, %r148;
	mul.wide.u32 	%rd51, %r158, 4;
	add.s64 	%rd52, %rd1, %rd51;
	ld.global.u32 	%r150, [%rd52+4];
	ld.global.u32 	%r151, [%rd52];
	sub.s32 	%r152, %r150, %r151;
	mad.lo.s32 	%r153, %r152, %r149, %r146;
	add.s32 	%r154, %r145, 1;
	mul.wide.u32 	%rd53, %r154, 4;
	add.s64 	%rd54, %rd2, %rd53;
	st.global.u32 	[%rd54], %r153;
$L__BB0_14:
	setp.ne.s32 	%p12, %r155, %r16;
	@%p12 bra 	$L__BB0_3;
$L__BB0_15:
	ret;

}
	// .globl	_Z10prepAddCRSjjPiS_S_S_S_
.visible .entry _Z10prepAddCRSjjPiS_S_S_S_(
	.param .u32 _Z10prepAddCRSjjPiS_S_S_S__param_0,
	.param .u32 _Z10prepAddCRSjjPiS_S_S_S__param_1,
	.param .u64 .ptr .align 1 _Z10prepAddCRSjjPiS_S_S_S__param_2,
	.param .u64 .ptr .align 1 _Z10prepAddCRSjjPiS_S_S_S__param_3,
	.param .u64 .ptr .align 1 _Z10prepAddCRSjjPiS_S_S_S__param_4,
	.param .u64 .ptr .align 1 _Z10prepAddCRSjjPiS_S_S_S__param_5,
	.param .u64 .ptr .align 1 _Z10prepAddCRSjjPiS_S_S_S__param_6
)
{
	.reg .pred 	%p<14>;
	.reg .b32 	%r<91>;
	.reg .b64 	%rd<27>;

	ld.param.u32 	%r40, [_Z10prepAddCRSjjPiS_S_S_S__param_0];
	ld.param.u64 	%rd8, [_Z10prepAddCRSjjPiS_S_S_S__param_2];
	ld.param.u64 	%rd9, [_Z10prepAddCRSjjPiS_S_S_S__param_3];
	ld.param.u64 	%rd10, [_Z10prepAddCRSjjPiS_S_S_S__param_4];
	ld.param.u64 	%rd11, [_Z10prepAddCRSjjPiS_S_S_S__param_5];
	ld.param.u64 	%rd12, [_Z10prepAddCRSjjPiS_S_S_S__param_6];
	cvta.to.global.u64 	%rd1, %rd12;
	mov.u32 	%r41, %ntid.y;
	mov.u32 	%r42, %ctaid.y;
	mov.u32 	%r43, %tid.y;
	mad.lo.s32 	%r1, %r41, %r42, %r43;
	setp.ge.u32 	%p1, %r1, %r40;
	@%p1 bra 	$L__BB1_18;
	cvta.to.global.u64 	%rd13, %rd11;
	cvta.to.global.u64 	%rd14, %rd9;
	mul.wide.u32 	%rd15, %r1, 4;
	add.s64 	%rd2, %rd1, %rd15;
	mov.b32 	%r80, 0;
	st.global.u32 	[%rd2], %r80;
	add.s64 	%rd16, %rd14, %rd15;
	ld.global.u32 	%r2, [%rd16];
	add.s64 	%rd17, %rd13, %rd15;
	ld.global.u32 	%r3, [%rd17];
	ld.global.u32 	%r4, [%rd16+4];
	setp.le.s32 	%p2, %r4, %r2;
	ld.global.u32 	%r5, [%rd17+4];
	mov.u32 	%r81, %r80;
	mov.u32 	%r84, %r80;
	@%p2 bra 	$L__BB1_10;
	sub.s32 	%r6, %r5, %r3;
	sub.s32 	%r7, %r4, %r2;
	cvta.to.global.u64 	%rd3, %rd8;
	cvta.to.global.u64 	%rd4, %rd10;
	mov.b32 	%r84, 0;
	mov.u32 	%r81, %r84;
	mov.u32 	%r80, %r84;
$L__BB1_3:
	setp.ge.s32 	%p3, %r81, %r6;
	@%p3 bra 	$L__BB1_10;
	add.s32 	%r46, %r80, %r2;
	mul.wide.s32 	%rd18, %r46, 4;
	add.s64 	%rd19, %rd3, %rd18;
	ld.global.u32 	%r11, [%rd19];
	add.s32 	%r47, %r81, %r3;
	mul.wide.s32 	%rd20, %r47, 4;
	add.s64 	%rd21, %rd4, %rd20;
	ld.global.u32 	%r12, [%rd21];
	setp.ge.s32 	%p4, %r11, %r12;
	@%p4 bra 	$L__BB1_6;
	add.s32 	%r80, %r80, 1;
	bra.uni 	$L__BB1_9;
$L__BB1_6:
	setp.ne.s32 	%p5, %r11, %r12;
	@%p5 bra 	$L__BB1_8;
	add.s32 	%r80, %r80, 1;
	add.s32 	%r81, %r81, 1;
	bra.uni 	$L__BB1_9;
$L__BB1_8:
	add.s32 	%r81, %r81, 1;
$L__BB1_9:
	add.s32 	%r84, %r84, 1;
	setp.lt.s32 	%p6, %r80, %r7;
	@%p6 bra 	$L__BB1_3;
$L__BB1_10:
	sub.s32 	%r48, %r4, %r2;
	setp.lt.s32 	%p7, %r80, %r48;
	add.s32 	%r49, %r80, 1;
	max.s32 	%r50, %r48, %r49;
	add.s32 	%r51, %r84, %r50;
	sub.s32 	%r52, %r51, %r80;
	selp.b32 	%r53, %r52, %r84, %p7;
	sub.s32 	%r54, %r5, %r3;
	setp.lt.s32 	%p8, %r81, %r54;
	add.s32 	%r55, %r81, 1;
	max.s32 	%r56, %r54, %r55;
	add.s32 	%r57, %r53, %r56;
	sub.s32 	%r58, %r57, %r81;
	selp.b32 	%r59, %r58, %r53, %p8;
	st.global.u32 	[%rd2+4], %r59;
	setp.ne.s32 	%p9, %r1, 0;
	@%p9 bra 	$L__BB1_18;
	add.s32 	%r61, %r40, 1;
	max.u32 	%r62, %r61, 2;
	add.s32 	%r23, %r62, -1;
	add.s32 	%r63, %r62, -2;
	and.b32  	%r24, %r23, 3;
	setp.lt.u32 	%p10, %r63, 3;
	mov.b32 	%r90, 1;
	@%p10 bra 	$L__BB1_15;
	ld.global.u32 	%r87, [%rd1];
	and.b32  	%r65, %r23, -4;
	neg.s32 	%r86, %r65;
	add.s64 	%rd26, %rd1, 8;
	mov.b32 	%r85, 0;
$L__BB1_13:
	ld.global.u32 	%r66, [%rd26+-4];
	add.s32 	%r67, %r87, %r66;
	st.global.u32 	[%rd26+-4], %r67;
	ld.global.u32 	%r68, [%rd26];
	add.s32 	%r69, %r67, %r68;
	st.global.u32 	[%rd26], %r69;
	ld.global.u32 	%r70, [%rd26+4];
	add.s32 	%r71, %r69, %r70;
	st.global.u32 	[%rd26+4], %r71;
	ld.global.u32 	%r72, [%rd26+8];
	add.s32 	%r87, %r71, %r72;
	st.global.u32 	[%rd26+8], %r87;
	add.s32 	%r86, %r86, 4;
	add.s32 	%r85, %r85, 4;
	add.s64 	%rd26, %rd26, 16;
	setp.ne.s32 	%p11, %r86, 0;
	@%p11 bra 	$L__BB1_13;
	add.s32 	%r90, %r85, 1;
$L__BB1_15:
	setp.eq.s32 	%p12, %r24, 0;
	@%p12 bra 	$L__BB1_18;
	neg.s32 	%r89, %r24;
$L__BB1_17:
	.pragma "nounroll";
	add.s32 	%r73, %r90, -1;
	mul.wide.u32 	%rd22, %r90, 4;
	add.s64 	%rd23, %rd1, %rd22;
	ld.global.u32 	%r74, [%rd23];
	mul.wide.u32 	%rd24, %r73, 4;
	add.s64 	%rd25, %rd1, %rd24;
	ld.global.u32 	%r75, [%rd25];
	add.s32 	%r76, %r75, %r74;
	st.global.u32 	[%rd23], %r76;
	add.s32 	%r90, %r90, 1;
	add.s32 	%r89, %r89, 1;
	setp.ne.s32 	%p13, %r89, 0;
	@%p13 bra 	$L__BB1_17;
$L__BB1_18:
	ret;

}
	// .globl	_Z12prepCELLCSIGjjjPiS_S_
.visible .entry _Z12prepCELLCSIGjjjPiS_S_(
	.param .u32 _Z12prepCELLCSIGjjjPiS_S__param_0,
	.param .u32 _Z12prepCELLCSIGjjjPiS_S__param_1,
	.param .u32 _Z12prepCELLCSIGjjjPiS_S__param_2,
	.param .u64 .ptr .align 1 _Z12prepCELLCSIGjjjPiS_S__param_3,
	.param .u64 .ptr .align 1 _Z12prepCELLCSIGjjjPiS_S__param_4,
	.param .u64 .ptr .align 1 _Z12prepCELLCSIGjjjPiS_S__param_5
)
{
	.reg .pred 	%p<17>;
	.reg .b32 	%r<138>;
	.reg .b32 	%f<5>;
	.reg .b64 	%rd<12>;

	ld.param.u32 	%r39, [_Z12prepCELLCSIGjjjPiS_S__param_0];
	ld.param.u32 	%r40, [_Z12prepCELLCSIGjjjPiS_S__param_2];
	ld.param.u64 	%rd4, [_Z12prepCELLCSIGjjjPiS_S__param_3];
	ld.param.u64 	%rd6, [_Z12prepCELLCSIGjjjPiS_S__param_4];
	ld.param.u64 	%rd5, [_Z12prepCELLCSIGjjjPiS_S__param_5];
	cvta.to.global.u64 	%rd1, %rd6;
	cvt.rn.f32.u32 	%f1, %r40;
	cvt.rn.f32.u32 	%f2, %r39;
	div.rn.f32 	%f3, %f1, %f2;
	cvt.rpi.f32.f32 	%f4, %f3;
	cvt.rzi.s32.f32 	%r1, %f4;
	mov.u32 	%r2, %tid.y;
	setp.ne.s32 	%p1, %r2, 0;
	@%p1 bra 	$L__BB2_2;
	mov.b32 	%r41, 0;
	st.global.u32 	[%rd1], %r41;
$L__BB2_2:
	setp.eq.s32 	%p2, %r1, 0;
	@%p2 bra 	$L__BB2_23;
	mov.u32 	%r3, %ntid.y;
	shl.b32 	%r43, %r2, 2;
	mov.u32 	%r44, max_vec;
	add.s32 	%r4, %r44, %r43;
	and.b32  	%r5, %r39, 15;
	add.s32 	%r6, %r5, -1;
	and.b32  	%r7, %r39, 7;
	add.s32 	%r8, %r7, -1;
	and.b32  	%r9, %r39, -16;
	and.b32  	%r10, %r39, 3;
	neg.s32 	%r11, %r9;
	cvta.to.global.u64 	%rd2, %rd4;
	cvta.to.global.u64 	%rd3, %rd5;
	mov.b32 	%r124, 0;
$L__BB2_4:
	mad.lo.s32 	%r13, %r124, %r3, %r2;
	mov.b32 	%r45, 0;
	st.shared.u32 	[%r4], %r45;
	setp.ge.u32 	%p3, %r13, %r40;
	@%p3 bra 	$L__BB2_6;
	mul.wide.u32 	%rd7, %r13, 4;
	add.s64 	%rd8, %rd2, %rd7;
	ld.global.u32 	%r46, [%rd8+4];
	ld.global.u32 	%r47, [%rd8];
	setp.gt.s32 	%p4, %r46, %r47;
	sub.s32 	%r48, %r46, %r47;
	selp.b32 	%r49, %r48, 0, %p4;
	st.shared.u32 	[%r4], %r49;
$L__BB2_6:
	setp.eq.s32 	%p5, %r39, 0;
	bar.sync 	0;
	mov.b32 	%r137, 0;
	@%p5 bra 	$L__BB2_20;
	setp.lt.u32 	%p6, %r39, 16;
	mov.b32 	%r132, 0;
	mov.u32 	%r137, %r132;
	@%p6 bra 	$L__BB2_10;
	add.s32 	%r125, %r44, 32;
	mov.b32 	%r137, 0;
	mov.u32 	%r126, %r11;
$L__BB2_9:
	.pragma "nounroll";
	ld.shared.v4.u32 	{%r56, %r57, %r58, %r59}, [%r125+-32];
	max.s32 	%r60, %r56, %r137;
	max.s32 	%r61, %r57, %r60;
	max.s32 	%r62, %r58, %r61;
	max.s32 	%r63, %r59, %r62;
	ld.shared.v4.u32 	{%r64, %r65, %r66, %r67}, [%r125+-16];
	max.s32 	%r68, %r64, %r63;
	max.s32 	%r69, %r65, %r68;
	max.s32 	%r70, %r66, %r69;
	max.s32 	%r71, %r67, %r70;
	ld.shared.v4.u32 	{%r72, %r73, %r74, %r75}, [%r125];
	max.s32 	%r76, %r72, %r71;
	max.s32 	%r77, %r73, %r76;
	max.s32 	%r78, %r74, %r77;
	max.s32 	%r79, %r75, %r78;
	ld.shared.v4.u32 	{%r80, %r81, %r82, %r83}, [%r125+16];
	max.s32 	%r84, %r80, %r79;
	max.s32 	%r85, %r81, %r84;
	max.s32 	%r86, %r82, %r85;
	max.s32 	%r137, %r83, %r86;
	add.s32 	%r126, %r126, 16;
	add.s32 	%r125, %r125, 64;
	setp.ne.s32 	%p7, %r126, 0;
	mov.u32 	%r132, %r9;
	@%p7 bra 	$L__BB2_9;
$L__BB2_10:
	setp.eq.s32 	%p8, %r5, 0;
	@%p8 bra 	$L__BB2_20;
	setp.lt.u32 	%p9, %r6, 7;
	@%p9 bra 	$L__BB2_13;
	shl.b32 	%r88, %r132, 2;
	add.s32 	%r90, %r44, %r88;
	ld.shared.u32 	%r91, [%r90];
	max.s32 	%r92, %r91, %r137;
	ld.shared.u32 	%r93, [%r90+4];
	max.s32 	%r94, %r93, %r92;
	ld.shared.u32 	%r95, [%r90+8];
	max.s32 	%r96, %r95, %r94;
	ld.shared.u32 	%r97, [%r90+12];
	max.s32 	%r98, %r97, %r96;
	ld.shared.u32 	%r99, [%r90+16];
	max.s32 	%r100, %r99, %r98;
	ld.shared.u32 	%r101, [%r90+20];
	max.s32 	%r102, %r101, %r100;
	ld.shared.u32 	%r103, [%r90+24];
	max.s32 	%r104, %r103, %r102;
	ld.shared.u32 	%r105, [%r90+28];
	max.s32 	%r137, %r105, %r104;
	add.s32 	%r132, %r132, 8;
$L__BB2_13:
	setp.eq.s32 	%p10, %r7, 0;
	@%p10 bra 	$L__BB2_20;
	setp.lt.u32 	%p11, %r8, 3;
	@%p11 bra 	$L__BB2_16;
	shl.b32 	%r107, %r132, 2;
	add.s32 	%r109, %r44, %r107;
	ld.shared.u32 	%r110, [%r109];
	max.s32 	%r111, %r110, %r137;
	ld.shared.u32 	%r112, [%r109+4];
	max.s32 	%r113, %r112, %r111;
	ld.shared.u32 	%r114, [%r109+8];
	max.s32 	%r115, %r114, %r113;
	ld.shared.u32 	%r116, [%r109+12];
	max.s32 	%r137, %r116, %r115;
	add.s32 	%r132, %r132, 4;
$L__BB2_16:
	setp.eq.s32 	%p12, %r10, 0;
	@%p12 bra 	$L__BB2_20;
	setp.eq.s32 	%p13, %r10, 1;
	shl.b32 	%r117, %r132, 2;
	add.s32 	%r33, %r44, %r117;
	ld.shared.u32 	%r119, [%r33];
	max.s32 	%r137, %r119, %r137;
	@%p13 bra 	$L__BB2_20;
	setp.eq.s32 	%p14, %r10, 2;
	ld.shared.u32 	%r120, [%r33+4];
	max.s32 	%r137, %r120, %r137;
	@%p14 bra 	$L__BB2_20;
	ld.shared.u32 	%r121, [%r33+8];
	max.s32 	%r137, %r121, %r137;
$L__BB2_20:
	setp.ne.s32 	%p15, %r2, 0;
	@%p15 bra 	$L__BB2_22;
	mul.wide.u32 	%rd9, %r124, 4;
	add.s64 	%rd10, %rd3, %rd9;
	st.global.u32 	[%rd10], %r137;
	add.s64 	%rd11, %rd1, %rd9;
	ld.global.u32 	%r122, [%rd11];
	mad.lo.s32 	%r123, %r137, %r39, %r122;
	st.global.u32 	[%rd11+4], %r123;
$L__BB2_22:
	add.s32 	%r124, %r124, 1;
	setp.ne.s32 	%p16, %r124, %r1;
	@%p16 bra 	$L__BB2_4;
$L__BB2_23:
	ret;

}
	// .globl	_Z17assemble1DLaplaceIdEvjPT_PiS2_
.visible .entry _Z17assemble1DLaplaceIdEvjPT_PiS2_(
	.param .u32 _Z17assemble1DLaplaceIdEvjPT_PiS2__param_0,
	.param .u64 .ptr .align 1 _Z17assemble1DLaplaceIdEvjPT_PiS2__param_1,
	.param .u64 .ptr .align 1 _Z17assemble1DLaplaceIdEvjPT_PiS2__param_2,
	.param .u64 .ptr .align 1 _Z17assemble1DLaplaceIdEvjPT_PiS2__param_3
)
{
	.reg .pred 	%p<6>;
	.reg .b32 	%r<18>;
	.reg .b64 	%rd<19>;
	.reg .b64 	%fd<4>;

	ld.param.u32 	%r4, [_Z17assemble1DLaplaceIdEvjPT_PiS2__param_0];
	ld.param.u64 	%rd6, [_Z17assemble1DLaplaceIdEvjPT_PiS2__param_1];
	ld.param.u64 	%rd7, [_Z17assemble1DLaplaceIdEvjPT_PiS2__param_2];
	ld.param.u64 	%rd8, [_Z17assemble1DLaplaceIdEvjPT_PiS2__param_3];
	cvta.to.global.u64 	%rd1, %rd8;
	cvta.to.global.u64 	%rd2, %rd7;
	cvta.to.global.u64 	%rd3, %rd6;
	mov.u32 	%r5, %ntid.y;
	mov.u32 	%r6, %ctaid.y;
	mov.u32 	%r7, %tid.y;
	mad.lo.s32 	%r1, %r5, %r6, %r7;
	mad.lo.s32 	%r8, %r4, %r4, %r4;
	add.s32 	%r9, %r4, %r8;
	add.s32 	%r10, %r9, 1;
	cvt.rn.f64.u32 	%fd2, %r10;
	rcp.rn.f64 	%fd1, %fd2;
	setp.ge.u32 	%p1, %r1, %r4;
	@%p1 bra 	$L__BB3_7;
	setp.eq.s32 	%p2, %r1, 0;
	@%p2 bra 	$L__BB3_3;
	mad.lo.s32 	%r11, %r1, 3, -1;
	mul.wide.u32 	%rd9, %r11, 8;
	add.s64 	%rd10, %rd3, %rd9;
	st.global.f64 	[%rd10], %fd1;
	shl.b32 	%r12, %r1, 1;
	sub.s32 	%r13, %r11, %r12;
	mul.wide.u32 	%rd11, %r11, 4;
	add.s64 	%rd12, %rd2, %rd11;
	st.global.u32 	[%rd12], %r13;
$L__BB3_3:
	mul.f64 	%fd3, %fd1, 0dC000000000000000;
	mul.lo.s32 	%r2, %r1, 3;
	mul.wide.u32 	%rd13, %r2, 8;
	add.s64 	%rd4, %rd3, %rd13;
	st.global.f64 	[%rd4], %fd3;
	mul.wide.u32 	%rd14, %r2, 4;
	add.s64 	%rd5, %rd2, %rd14;
	st.global.u32 	[%rd5], %r1;
	add.s32 	%r3, %r4, -1;
	setp.ge.u32 	%p3, %r1, %r3;
	@%p3 bra 	$L__BB3_5;
	st.global.f64 	[%rd4+8], %fd1;
	add.s32 	%r14, %r1, 1;
	st.global.u32 	[%rd5+4], %r14;
$L__BB3_5:
	setp.eq.s32 	%p4, %r1, 0;
	add.s32 	%r15, %r2, -1;
	selp.b32 	%r16, 0, %r15, %p4;
	mul.wide.u32 	%rd15, %r1, 4;
	add.s64 	%rd16, %rd1, %rd15;
	st.global.u32 	[%rd16], %r16;
	setp.ne.s32 	%p5, %r1, %r3;
	@%p5 bra 	$L__BB3_7;
	mad.lo.s32 	%r17, %r4, 3, -2;
	mul.wide.u32 	%rd17, %r4, 4;
	add.s64 	%rd18, %rd1, %rd17;
	st.global.u32 	[%rd18], %r17;
$L__BB3_7:
	ret;

}
	// .globl	_Z16assembleIdentityIdEvjPT_PiS2_
.visible .entry _Z16assembleIdentityIdEvjPT_PiS2_(
	.param .u32 _Z16assembleIdentityIdEvjPT_PiS2__param_0,
	.param .u64 .ptr .align 1 _Z16assembleIdentityIdEvjPT_PiS2__param_1,
	.param .u64 .ptr .align 1 _Z16assembleIdentityIdEvjPT_PiS2__param_2,
	.param .u64 .ptr .align 1 _Z16assembleIdentityIdEvjPT_PiS2__param_3
)
{
	.reg .pred 	%p<3>;
	.reg .b32 	%r<7>;
	.reg .b64 	%rd<15>;

	ld.param.u32 	%r2, [_Z16assembleIdentityIdEvjPT_PiS2__param_0];
	ld.param.u64 	%rd2, [_Z16assembleIdentityIdEvjPT_PiS2__param_1];
	ld.param.u64 	%rd3, [_Z16assembleIdentityIdEvjPT_PiS2__param_2];
	ld.param.u64 	%rd4, [_Z16assembleIdentityIdEvjPT_PiS2__param_3];
	cvta.to.global.u64 	%rd1, %rd4;
	mov.u32 	%r3, %ntid.y;
	mov.u32 	%r4, %ctaid.y;
	mov.u32 	%r5, %tid.y;
	mad.lo.s32 	%r1, %r3, %r4, %r5;
	setp.ge.u32 	%p1, %r1, %r2;
	@%p1 bra 	$L__BB4_3;
	cvta.to.global.u64 	%rd5, %rd2;
	cvta.to.global.u64 	%rd6, %rd3;
	mul.wide.u32 	%rd7, %r1, 8;
	add.s64 	%rd8, %rd5, %rd7;
	mov.b64 	%rd9, 4607182418800017408;
	st.global.u64 	[%rd8], %rd9;
	mul.wide.u32 	%rd10, %r1, 4;
	add.s64 	%rd11, %rd6, %rd10;
	st.global.u32 	[%rd11], %r1;
	add.s64 	%rd12, %rd1, %rd10;
	st.global.u32 	[%rd12], %r1;
	add.s32 	%r6, %r2, -1;
	setp.ne.s32 	%p2, %r1, %r6;
	@%p2 bra 	$L__BB4_3;
	mul.wide.u32 	%rd13, %r2, 4;
	add.s64 	%rd14, %rd1, %rd13;
	st.global.u32 	[%rd14], %r2;
$L__BB4_3:
	ret;

}
	// .globl	_Z9kroneckerIdEvjjPT_PiS2_S1_S2_S2_S1_S2_S2_
.visible .entry _Z9kroneckerIdEvjjPT_PiS2_S1_S2_S2_S1_S2_S2_(
	.param .u32 _Z9kroneckerIdEvjjPT_PiS2_S1_S2_S2_S1_S2_S2__param_0,
	.param .u32 _Z9kroneckerIdEvjjPT_PiS2_S1_S2_S2_S1_S2_S2__param_1,
	.param .u64 .ptr .align 1 _Z9kroneckerIdEvjjPT_PiS2_S1_S2_S2_S1_S2_S2__param_2,
	.param .u64 .ptr .align 1 _Z9kroneckerIdEvjjPT_PiS2_S1_S2_S2_S1_S2_S2__param_3,
	.param .u64 .ptr .align 1 _Z9kroneckerIdEvjjPT_PiS2_S1_S2_S2_S1_S2_S2__param_4,
	.param .u64 .ptr .align 1 _Z9kroneckerIdEvjjPT_PiS2_S1_S2_S2_S1_S2_S2__param_5,
	.param .u64 .ptr .align 1 _Z9kroneckerIdEvjjPT_PiS2_S1_S2_S2_S1_S2_S2__param_6,
	.param .u64 .ptr .align 1 _Z9kroneckerIdEvjjPT_PiS2_S1_S2_S2_S1_S2_S2__param_7,
	.param .u64 .ptr .align 1 _Z9kroneckerIdEvjjPT_PiS2_S1_S2_S2_S1_S2_S2__param_8,
	.param .u64 .ptr .align 1 _Z9kroneckerIdEvjjPT_PiS2_S1_S2_S2_S1_S2_S2__param_9,
	.param .u64 .ptr .align 1 _Z9kroneckerIdEvjjPT_PiS2_S1_S2_S2_S1_S2_S2__param_10
)
{
	.reg .pred 	%p<9>;
	.reg .b32 	%r<61>;
	.reg .b64 	%rd<46>;
	.reg .b64 	%fd<4>;

	ld.param.u32 	%r32, [_Z9kroneckerIdEvjjPT_PiS2_S1_S2_S2_S1_S2_S2__param_0];
	ld.param.u32 	%r31, [_Z9kroneckerIdEvjjPT_PiS2_S1_S2_S2_S1_S2_S2__param_1];
	mov.u32 	%r33, %ctaid.y;
	mov.u32 	%r34, %ntid.y;
	mov.u32 	%r35, %tid.y;
	mad.lo.s32 	%r1, %r33, %r34, %r35;
	setp.ge.u32 	%p1, %r1, %r32;
	setp.eq.s32 	%p2, %r31, 0;
	or.pred  	%p3, %p1, %p2;
	@%p3 bra 	$L__BB5_10;
	ld.param.u64 	%rd44, [_Z9kroneckerIdEvjjPT_PiS2_S1_S2_S2_S1_S2_S2__param_9];
	ld.param.u64 	%rd43, [_Z9kroneckerIdEvjjPT_PiS2_S1_S2_S2_S1_S2_S2__param_8];
	ld.param.u64 	%rd41, [_Z9kroneckerIdEvjjPT_PiS2_S1_S2_S2_S1_S2_S2__param_6];
	ld.param.u64 	%rd40, [_Z9kroneckerIdEvjjPT_PiS2_S1_S2_S2_S1_S2_S2__param_5];
	ld.param.u64 	%rd39, [_Z9kroneckerIdEvjjPT_PiS2_S1_S2_S2_S1_S2_S2__param_4];
	cvta.to.global.u64 	%rd16, %rd39;
	mul.wide.u32 	%rd17, %r1, 4;
	add.s64 	%rd1, %rd16, %rd17;
	ld.global.u32 	%r56, [%rd1+4];
	cvta.to.global.u64 	%rd2, %rd40;
	cvta.to.global.u64 	%rd3, %rd41;
	cvta.to.global.u64 	%rd4, %rd43;
	cvta.to.global.u64 	%rd5, %rd44;
	mov.b32 	%r48, 0;
$L__BB5_2:
	ld.global.u32 	%r51, [%rd1];
	setp.ge.s32 	%p4, %r51, %r56;
	@%p4 bra 	$L__BB5_9;
	ld.param.u64 	%rd45, [_Z9kroneckerIdEvjjPT_PiS2_S1_S2_S2_S1_S2_S2__param_10];
	ld.param.u64 	%rd42, [_Z9kroneckerIdEvjjPT_PiS2_S1_S2_S2_S1_S2_S2__param_7];
	mov.u32 	%r38, %ctaid.y;
	mov.u32 	%r39, %ntid.y;
	mov.u32 	%r40, %tid.y;
	mad.lo.s32 	%r41, %r38, %r39, %r40;
	mad.lo.s32 	%r42, %r31, %r41, %r48;
	cvta.to.global.u64 	%rd18, %rd45;
	mul.wide.u32 	%rd19, %r42, 4;
	add.s64 	%rd20, %rd18, %rd19;
	ld.global.u32 	%r7, [%rd20];
	cvta.to.global.u64 	%rd21, %rd42;
	mul.wide.u32 	%rd22, %r48, 4;
	add.s64 	%rd6, %rd21, %rd22;
	ld.global.u32 	%r57, [%rd6+4];
	mov.b32 	%r58, 0;
$L__BB5_4:
	ld.global.u32 	%r54, [%rd6];
	setp.ge.s32 	%p5, %r54, %r57;
	@%p5 bra 	$L__BB5_8;
	ld.param.u64 	%rd38, [_Z9kroneckerIdEvjjPT_PiS2_S1_S2_S2_S1_S2_S2__param_3];
	ld.param.u64 	%rd37, [_Z9kroneckerIdEvjjPT_PiS2_S1_S2_S2_S1_S2_S2__param_2];
	cvta.to.global.u64 	%rd23, %rd37;
	mul.wide.s32 	%rd24, %r51, 8;
	add.s64 	%rd25, %rd23, %rd24;
	ld.global.f64 	%fd1, [%rd25];
	cvta.to.global.u64 	%rd26, %rd38;
	mul.wide.s32 	%rd27, %r51, 4;
	add.s64 	%rd28, %rd26, %rd27;
	ld.global.u32 	%r43, [%rd28];
	mul.lo.s32 	%r14, %r43, %r31;
	add.s32 	%r53, %r7, %r58;
$L__BB5_6:
	mul.wide.s32 	%rd29, %r54, 4;
	add.s64 	%rd30, %rd3, %rd29;
	mul.wide.s32 	%rd31, %r54, 8;
	add.s64 	%rd32, %rd2, %rd31;
	mul.wide.s32 	%rd33, %r53, 4;
	add.s64 	%rd34, %rd5, %rd33;
	mul.wide.s32 	%rd35, %r53, 8;
	add.s64 	%rd36, %rd4, %rd35;
	ld.global.f64 	%fd2, [%rd32];
	mul.f64 	%fd3, %fd1, %fd2;
	ld.global.u32 	%r44, [%rd30];
	add.s32 	%r45, %r44, %r14;
	st.global.f64 	[%rd36], %fd3;
	st.global.u32 	[%rd34], %r45;
	add.s32 	%r58, %r58, 1;
	add.s32 	%r54, %r54, 1;
	ld.global.u32 	%r57, [%rd6+4];
	add.s32 	%r53, %r53, 1;
	setp.lt.s32 	%p6, %r54, %r57;
	@%p6 bra 	$L__BB5_6;
	ld.global.u32 	%r56, [%rd1+4];
$L__BB5_8:
	add.s32 	%r51, %r51, 1;
	setp.lt.s32 	%p7, %r51, %r56;
	@%p7 bra 	$L__BB5_4;
$L__BB5_9:
	add.s32 	%r48, %r48, 1;
	setp.ne.s32 	%p8, %r48, %r31;
	@%p8 bra 	$L__BB5_2;
$L__BB5_10:
	ret;

}
	// .globl	_Z6addCRSIdEvjjPT_PiS2_S1_S2_S2_S1_S2_S2_
.visible .entry _Z6addCRSIdEvjjPT_PiS2_S1_S2_S2_S1_S2_S2_(
	.param .u32 _Z6addCRSIdEvjjPT_PiS2_S1_S2_S2_S1_S2_S2__param_0,
	.param .u32 _Z6addCRSIdEvjjPT_PiS2_S1_S2_S2_S1_S2_S2__param_1,
	.param .u64 .ptr .align 1 _Z6addCRSIdEvjjPT_PiS2_S1_S2_S2_S1_S2_S2__param_2,
	.param .u64 .ptr .align 1 _Z6addCRSIdEvjjPT_PiS2_S1_S2_S2_S1_S2_S2__param_3,
	.param .u64 .ptr .align 1 _Z6addCRSIdEvjjPT_PiS2_S1_S2_S2_S1_S2_S2__param_4,
	.param .u64 .ptr .align 1 _Z6addCRSIdEvjjPT_PiS2_S1_S2_S2_S1_S2_S2__param_5,
	.param .u64 .ptr .align 1 _Z6addCRSIdEvjjPT_PiS2_S1_S2_S2_S1_S2_S2__param_6,
	.param .u64 .ptr .align 1 _Z6addCRSIdEvjjPT_PiS2_S1_S2_S2_S1_S2_S2__param_7,
	.param .u64 .ptr .align 1 _Z6addCRSIdEvjjPT_PiS2_S1_S2_S2_S1_S2_S2__param_8,
	.param .u64 .ptr .align 1 _Z6addCRSIdEvjjPT_PiS2_S1_S2_S2_S1_S2_S2__param_9,
	.param .u64 .ptr .align 1 _Z6addCRSIdEvjjPT_PiS2_S1_S2_S2_S1_S2_S2__param_10
)
{
	.reg .pred 	%p<12>;
	.reg .b32 	%r<82>;
	.reg .b64 	%rd<64>;
	.reg .b64 	%fd<8>;

	ld.param.u32 	%r41, [_Z6addCRSIdEvjjPT_PiS2_S1_S2_S2_S1_S2_S2__param_0];
	ld.param.u64 	%rd12, [_Z6addCRSIdEvjjPT_PiS2_S1_S2_S2_S1_S2_S2__param_2];
	ld.param.u64 	%rd13, [_Z6addCRSIdEvjjPT_PiS2_S1_S2_S2_S1_S2_S2__param_3];
	ld.param.u64 	%rd14, [_Z6addCRSIdEvjjPT_PiS2_S1_S2_S2_S1_S2_S2__param_5];
	ld.param.u64 	%rd15, [_Z6addCRSIdEvjjPT_PiS2_S1_S2_S2_S1_S2_S2__param_6];
	ld.param.u64 	%rd10, [_Z6addCRSIdEvjjPT_PiS2_S1_S2_S2_S1_S2_S2__param_7];
	ld.param.u64 	%rd16, [_Z6addCRSIdEvjjPT_PiS2_S1_S2_S2_S1_S2_S2__param_8];
	ld.param.u64 	%rd17, [_Z6addCRSIdEvjjPT_PiS2_S1_S2_S2_S1_S2_S2__param_9];
	ld.param.u64 	%rd11, [_Z6addCRSIdEvjjPT_PiS2_S1_S2_S2_S1_S2_S2__param_10];
	cvta.to.global.u64 	%rd1, %rd12;
	cvta.to.global.u64 	%rd2, %rd13;
	cvta.to.global.u64 	%rd3, %rd16;
	cvta.to.global.u64 	%rd4, %rd14;
	cvta.to.global.u64 	%rd5, %rd17;
	cvta.to.global.u64 	%rd6, %rd15;
	mov.u32 	%r42, %ntid.y;
	mov.u32 	%r43, %ctaid.y;
	mov.u32 	%r44, %tid.y;
	mad.lo.s32 	%r1, %r42, %r43, %r44;
	setp.ge.u32 	%p1, %r1, %r41;
	@%p1 bra 	$L__BB6_14;
	ld.param.u64 	%rd63, [_Z6addCRSIdEvjjPT_PiS2_S1_S2_S2_S1_S2_S2__param_4];
	cvta.to.global.u64 	%rd18, %rd10;
	cvta.to.global.u64 	%rd19, %rd63;
	cvta.to.global.u64 	%rd20, %rd11;
	mul.wide.u32 	%rd21, %r1, 4;
	add.s64 	%rd22, %rd20, %rd21;
	ld.global.u32 	%r72, [%rd22];
	add.s64 	%rd7, %rd19, %rd21;
	ld.global.u32 	%r3, [%rd7];
	add.s64 	%rd8, %rd18, %rd21;
	ld.global.u32 	%r4, [%rd8];
	ld.global.u32 	%r74, [%rd7+4];
	setp.le.s32 	%p2, %r74, %r3;
	mov.b32 	%r70, 0;
	mov.u32 	%r73, %r3;
	mov.u32 	%r71, %r70;
	@%p2 bra 	$L__BB6_11;
	mov.b32 	%r71, 0;
	mov.u32 	%r73, %r3;
	mov.u32 	%r70, %r71;
$L__BB6_3:
	ld.global.u32 	%r47, [%rd8+4];
	ld.global.u32 	%r48, [%rd8];
	sub.s32 	%r49, %r47, %r48;
	setp.ge.s32 	%p3, %r71, %r49;
	@%p3 bra 	$L__BB6_11;
	add.s32 	%r11, %r70, %r3;
	mul.wide.s32 	%rd23, %r11, 4;
	add.s64 	%rd24, %rd2, %rd23;
	ld.global.u32 	%r12, [%rd24];
	add.s32 	%r13, %r71, %r4;
	mul.wide.s32 	%rd25, %r13, 4;
	add.s64 	%rd26, %rd6, %rd25;
	ld.global.u32 	%r14, [%rd26];
	setp.ge.s32 	%p4, %r12, %r14;
	@%p4 bra 	$L__BB6_6;
	mul.wide.s32 	%rd41, %r72, 4;
	add.s64 	%rd42, %rd5, %rd41;
	st.global.u32 	[%rd42], %r12;
	mul.wide.s32 	%rd43, %r11, 8;
	add.s64 	%rd44, %rd1, %rd43;
	ld.global.f64 	%fd5, [%rd44];
	mul.wide.s32 	%rd45, %r72, 8;
	add.s64 	%rd46, %rd3, %rd45;
	st.global.f64 	[%rd46], %fd5;
	add.s32 	%r72, %r72, 1;
	add.s32 	%r70, %r70, 1;
	bra.uni 	$L__BB6_10;
$L__BB6_6:
	setp.ne.s32 	%p5, %r12, %r14;
	@%p5 bra 	$L__BB6_8;
	mul.wide.s32 	%rd33, %r72, 4;
	add.s64 	%rd34, %rd5, %rd33;
	st.global.u32 	[%rd34], %r12;
	mul.wide.s32 	%rd35, %r11, 8;
	add.s64 	%rd36, %rd1, %rd35;
	ld.global.f64 	%fd2, [%rd36];
	mul.wide.s32 	%rd37, %r13, 8;
	add.s64 	%rd38, %rd4, %rd37;
	ld.global.f64 	%fd3, [%rd38];
	add.f64 	%fd4, %fd2, %fd3;
	mul.wide.s32 	%rd39, %r72, 8;
	add.s64 	%rd40, %rd3, %rd39;
	st.global.f64 	[%rd40], %fd4;
	add.s32 	%r72, %r72, 1;
	add.s32 	%r70, %r70, 1;
	add.s32 	%r71, %r71, 1;
	bra.uni 	$L__BB6_10;
$L__BB6_8:
	setp.le.s32 	%p6, %r12, %r14;
	@%p6 bra 	$L__BB6_10;
	mul.wide.s32 	%rd27, %r72, 4;
	add.s64 	%rd28, %rd5, %rd27;
	st.global.u32 	[%rd28], %r14;
	mul.wide.s32 	%rd29, %r13, 8;
	add.s64 	%rd30, %rd4, %rd29;
	ld.global.f64 	%fd1, [%rd30];
	mul.wide.s32 	%rd31, %r72, 8;
	add.s64 	%rd32, %rd3, %rd31;
	st.global.f64 	[%rd32], %fd1;
	add.s32 	%r72, %r72, 1;
	add.s32 	%r71, %r71, 1;
$L__BB6_10:
	ld.global.u32 	%r74, [%rd7+4];
	ld.global.u32 	%r73, [%rd7];
	sub.s32 	%r50, %r74, %r73;
	setp.lt.s32 	%p7, %r70, %r50;
	@%p7 bra 	$L__BB6_3;
$L__BB6_11:
	sub.s32 	%r51, %r74, %r73;
	setp.ge.s32 	%p8, %r70, %r51;
	@%p8 bra 	$L__BB6_12;
	bra.uni 	$L__BB6_15;
$L__BB6_12:
	ld.global.u32 	%r57, [%rd8+4];
	ld.global.u32 	%r58, [%rd8];
	sub.s32 	%r59, %r57, %r58;
	setp.ge.s32 	%p10, %r71, %r59;
	@%p10 bra 	$L__BB6_14;
$L__BB6_13:
	add.s32 	%r60, %r71, %r4;
	mul.wide.s32 	%rd55, %r60, 4;
	add.s64 	%rd56, %rd6, %rd55;
	ld.global.u32 	%r61, [%rd56];
	mul.wide.s32 	%rd57, %r72, 4;
	add.s64 	%rd58, %rd5, %rd57;
	st.global.u32 	[%rd58], %r61;
	mul.wide.s32 	%rd59, %r60, 8;
	add.s64 	%rd60, %rd4, %rd59;
	ld.global.f64 	%fd7, [%rd60];
	mul.wide.s32 	%rd61, %r72, 8;
	add.s64 	%rd62, %rd3, %rd61;
	st.global.f64 	[%rd62], %fd7;
	add.s32 	%r72, %r72, 1;
	add.s32 	%r71, %r71, 1;
	ld.global.u32 	%r62, [%rd8+4];
	ld.global.u32 	%r63, [%rd8];
	sub.s32 	%r64, %r62, %r63;
	setp.lt.s32 	%p11, %r71, %r64;
	@%p11 bra 	$L__BB6_13;
$L__BB6_14:
	ret;
$L__BB6_15:
	add.s32 	%r52, %r70, %r3;
	mul.wide.s32 	%rd47, %r52, 4;
	add.s64 	%rd48, %rd2, %rd47;
	ld.global.u32 	%r53, [%rd48];
	mul.wide.s32 	%rd49, %r72, 4;
	add.s64 	%rd50, %rd5, %rd49;
	st.global.u32 	[%rd50], %r53;
	mul.wide.s32 	%rd51, %r52, 8;
	add.s64 	%rd52, %rd1, %rd51;
	ld.global.f64 	%fd6, [%rd52];
	mul.wide.s32 	%rd53, %r72, 8;
	add.s64 	%rd54, %rd3, %rd53;
	st.global.f64 	[%rd54], %fd6;
	add.s32 	%r72, %r72, 1;
	add.s32 	%r70, %r70, 1;
	ld.global.u32 	%r54, [%rd7+4];
	ld.global.u32 	%r55, [%rd7];
	sub.s32 	%r56, %r54, %r55;
	setp.lt.s32 	%p9, %r70, %r56;
	@%p9 bra 	$L__BB6_15;
	bra.uni 	$L__BB6_12;

}
	// .globl	_Z13CRStoCELLCSIGIdEvjjjPT_PiS2_S1_S2_S2_S2_
.visible .entry _Z13CRStoCELLCSIGIdEvjjjPT_PiS2_S1_S2_S2_S2_(
	.param .u32 _Z13CRStoCELLCSIGIdEvjjjPT_PiS2_S1_S2_S2_S2__param_0,
	.param .u32 _Z13CRStoCELLCSIGIdEvjjjPT_PiS2_S1_S2_S2_S2__param_1,
	.param .u32 _Z13CRStoCELLCSIGIdEvjjjPT_PiS2_S1_S2_S2_S2__param_2,
	.param .u64 .ptr .align 1 _Z13CRStoCELLCSIGIdEvjjjPT_PiS2_S1_S2_S2_S2__param_3,
	.param .u64 .ptr .align 1 _Z13CRStoCELLCSIGIdEvjjjPT_PiS2_S1_S2_S2_S2__param_4,
	.param .u64 .ptr .align 1 _Z13CRStoCELLCSIGIdEvjjjPT_PiS2_S1_S2_S2_S2__param_5,
	.param .u64 .ptr .align 1 _Z13CRStoCELLCSIGIdEvjjjPT_PiS2_S1_S2_S2_S2__param_6,
	.param .u64 .ptr .align 1 _Z13CRStoCELLCSIGIdEvjjjPT_PiS2_S1_S2_S2_S2__param_7,
	.param .u64 .ptr .align 1 _Z13CRStoCELLCSIGIdEvjjjPT_PiS2_S1_S2_S2_S2__param_8,
	.param .u64 .ptr .align 1 _Z13CRStoCELLCSIGIdEvjjjPT_PiS2_S1_S2_S2_S2__param_9
)
{
	.reg .pred 	%p<6>;
	.reg .b32 	%r<41>;
	.reg .b64 	%rd<34>;
	.reg .b64 	%fd<2>;

	ld.param.u32 	%r16, [_Z13CRStoCELLCSIGIdEvjjjPT_PiS2_S1_S2_S2_S2__param_0];
	ld.param.u32 	%r17, [_Z13CRStoCELLCSIGIdEvjjjPT_PiS2_S1_S2_S2_S2__param_2];
	ld.param.u64 	%rd8, [_Z13CRStoCELLCSIGIdEvjjjPT_PiS2_S1_S2_S2_S2__param_3];
	ld.param.u64 	%rd9, [_Z13CRStoCELLCSIGIdEvjjjPT_PiS2_S1_S2_S2_S2__param_4];
	ld.param.u64 	%rd10, [_Z13CRStoCELLCSIGIdEvjjjPT_PiS2_S1_S2_S2_S2__param_5];
	ld.param.u64 	%rd12, [_Z13CRStoCELLCSIGIdEvjjjPT_PiS2_S1_S2_S2_S2__param_6];
	ld.param.u64 	%rd13, [_Z13CRStoCELLCSIGIdEvjjjPT_PiS2_S1_S2_S2_S2__param_7];
	ld.param.u64 	%rd11, [_Z13CRStoCELLCSIGIdEvjjjPT_PiS2_S1_S2_S2_S2__param_8];
	ld.param.u64 	%rd14, [_Z13CRStoCELLCSIGIdEvjjjPT_PiS2_S1_S2_S2_S2__param_9];
	cvta.to.global.u64 	%rd1, %rd13;
	cvta.to.global.u64 	%rd2, %rd12;
	cvta.to.global.u64 	%rd15, %rd14;
	mov.u32 	%r18, %ntid.y;
	mov.u32 	%r1, %ctaid.y;
	mov.u32 	%r2, %tid.y;
	mad.lo.s32 	%r3, %r18, %r1, %r2;
	mul.wide.u32 	%rd16, %r1, 4;
	add.s64 	%rd3, %rd15, %rd16;
	ld.global.u32 	%r19, [%rd3];
	setp.eq.s32 	%p1, %r19, 0;
	@%p1 bra 	$L__BB7_6;
	cvta.to.global.u64 	%rd17, %rd10;
	cvta.to.global.u64 	%rd18, %rd11;
	mul.wide.u32 	%rd19, %r3, 4;
	add.s64 	%rd4, %rd17, %rd19;
	add.s64 	%rd5, %rd18, %rd16;
	cvta.to.global.u64 	%rd6, %rd8;
	cvta.to.global.u64 	%rd7, %rd9;
	mov.b32 	%r37, 0;
$L__BB7_2:
	setp.lt.u32 	%p2, %r3, %r17;
	ld.global.u32 	%r21, [%rd4+4];
	ld.global.u32 	%r5, [%rd4];
	not.b32 	%r22, %r5;
	add.s32 	%r23, %r21, %r22;
	setp.le.u32 	%p3, %r37, %r23;
	and.pred  	%p4, %p3, %p2;
	@%p4 bra 	$L__BB7_4;
	ld.global.u32 	%r30, [%rd5];
	mul.lo.s32 	%r39, %r37, %r16;
	add.s32 	%r31, %r39, %r2;
	add.s32 	%r32, %r31, %r30;
	mul.wide.u32 	%rd27, %r32, 8;
	add.s64 	%rd28, %rd2, %rd27;
	mov.b64 	%rd29, 0;
	st.global.u64 	[%rd28], %rd29;
	ld.global.u32 	%r38, [%rd5];
	add.s32 	%r33, %r38, %r2;
	mul.wide.u32 	%rd30, %r33, 4;
	add.s64 	%rd31, %rd1, %rd30;
	ld.global.u32 	%r40, [%rd31];
	bra.uni 	$L__BB7_5;
$L__BB7_4:
	add.s32 	%r24, %r5, %r37;
	mul.wide.u32 	%rd21, %r24, 8;
	add.s64 	%rd22, %rd6, %rd21;
	ld.global.f64 	%fd1, [%rd22];
	ld.global.u32 	%r25, [%rd5];
	mul.lo.s32 	%r39, %r37, %r16;
	add.s32 	%r26, %r39, %r2;
	add.s32 	%r27, %r26, %r25;
	mul.wide.u32 	%rd23, %r27, 8;
	add.s64 	%rd24, %rd2, %rd23;
	st.global.f64 	[%rd24], %fd1;
	ld.global.u32 	%r28, [%rd4];
	add.s32 	%r29, %r28, %r37;
	mul.wide.u32 	%rd25, %r29, 4;
	add.s64 	%rd26, %rd7, %rd25;
	ld.global.u32 	%r38, [%rd5];
	ld.global.u32 	%r40, [%rd26];
$L__BB7_5:
	add.s32 	%r34, %r38, %r2;
	add.s32 	%r35, %r34, %r39;
	mul.wide.u32 	%rd32, %r35, 4;
	add.s64 	%rd33, %rd1, %rd32;
	st.global.u32 	[%rd33], %r40;
	add.s32 	%r37, %r37, 1;
	ld.global.u32 	%r36, [%rd3];
	setp.lt.u32 	%p5, %r37, %r36;
	@%p5 bra 	$L__BB7_2;
$L__BB7_6:
	ret;

}
	// .globl	_Z7unitVecIdEvjjPT_
.visible .entry _Z7unitVecIdEvjjPT_(
	.param .u32 _Z7unitVecIdEvjjPT__param_0,
	.param .u32 _Z7unitVecIdEvjjPT__param_1,
	.param .u64 .ptr .align 1 _Z7unitVecIdEvjjPT__param_2
)
{
	.reg .pred 	%p<3>;
	.reg .b32 	%r<7>;
	.reg .b64 	%rd<5>;
	.reg .b64 	%fd<2>;

	ld.param.u32 	%r3, [_Z7unitVecIdEvjjPT__param_0];
	ld.param.u32 	%r2, [_Z7unitVecIdEvjjPT__param_1];
	ld.param.u64 	%rd1, [_Z7unitVecIdEvjjPT__param_2];
	mov.u32 	%r4, %ntid.y;
	mov.u32 	%r5, %ctaid.y;
	mov.u32 	%r6, %tid.y;
	mad.lo.s32 	%r1, %r4, %r5, %r6;
	setp.ge.u32 	%p1, %r1, %r3;
	@%p1 bra 	$L__BB8_2;
	cvta.to.global.u64 	%rd2, %rd1;
	setp.eq.s32 	%p2, %r1, %r2;
	selp.f64 	%fd1, 0d3FF0000000000000, 0d0000000000000000, %p2;
	mul.wide.u32 	%rd3, %r1, 8;
	add.s64 	%rd4, %rd2, %rd3;
	st.global.f64 	[%rd4], %fd1;
$L__BB8_2:
	ret;

}
	// .globl	_Z16matvecCELLCSIGMAIdEvjjPT_PiS2_S2_S1_S1_
.visible .entry _Z16matvecCELLCSIGMAIdEvjjPT_PiS2_S2_S1_S1_(
	.param .u32 _Z16matvecCELLCSIGMAIdEvjjPT_PiS2_S2_S1_S1__param_0,
	.param .u32 _Z16matvecCELLCSIGMAIdEvjjPT_PiS2_S2_S1_S1__param_1,
	.param .u64 .ptr .align 1 _Z16matvecCELLCSIGMAIdEvjjPT_PiS2_S2_S1_S1__param_2,
	.param .u64 .ptr .align 1 _Z16matvecCELLCSIGMAIdEvjjPT_PiS2_S2_S1_S1__param_3,
	.param .u64 .ptr .align 1 _Z16matvecCELLCSIGMAIdEvjjPT_PiS2_S2_S1_S1__param_4,
	.param .u64 .ptr .align 1 _Z16matvecCELLCSIGMAIdEvjjPT_PiS2_S2_S1_S1__param_5,
	.param .u64 .ptr .align 1 _Z16matvecCELLCSIGMAIdEvjjPT_PiS2_S2_S1_S1__param_6,
	.param .u64 .ptr .align 1 _Z16matvecCELLCSIGMAIdEvjjPT_PiS2_S2_S1_S1__param_7
)
{
	.reg .pred 	%p<11>;
	.reg .b32 	%r<83>;
	.reg .b64 	%rd<109>;
	.reg .b64 	%fd<68>;

	ld.param.u32 	%r42, [_Z16matvecCELLCSIGMAIdEvjjPT_PiS2_S2_S1_S1__param_0];
	ld.param.u32 	%r41, [_Z16matvecCELLCSIGMAIdEvjjPT_PiS2_S2_S1_S1__param_1];
	ld.param.u64 	%rd7, [_Z16matvecCELLCSIGMAIdEvjjPT_PiS2_S2_S1_S1__param_2];
	ld.param.u64 	%rd8, [_Z16matvecCELLCSIGMAIdEvjjPT_PiS2_S2_S1_S1__param_3];
	ld.param.u64 	%rd4, [_Z16matvecCELLCSIGMAIdEvjjPT_PiS2_S2_S1_S1__param_4];
	ld.param.u64 	%rd5, [_Z16matvecCELLCSIGMAIdEvjjPT_PiS2_S2_S1_S1__param_5];
	ld.param.u64 	%rd9, [_Z16matvecCELLCSIGMAIdEvjjPT_PiS2_S2_S1_S1__param_6];
	ld.param.u64 	%rd6, [_Z16matvecCELLCSIGMAIdEvjjPT_PiS2_S2_S1_S1__param_7];
	cvta.to.global.u64 	%rd1, %rd9;
	cvta.to.global.u64 	%rd2, %rd8;
	cvta.to.global.u64 	%rd3, %rd7;
	mov.u32 	%r43, %ntid.y;
	mov.u32 	%r1, %ctaid.y;
	mov.u32 	%r2, %tid.y;
	mad.lo.s32 	%r3, %r43, %r1, %r2;
	setp.ge.u32 	%p1, %r3, %r42;
	@%p1 bra 	$L__BB9_14;
	cvta.to.global.u64 	%rd10, %rd5;
	mul.wide.u32 	%rd11, %r1, 4;
	add.s64 	%rd12, %rd10, %rd11;
	ld.global.u32 	%r4, [%rd12];
	setp.eq.s32 	%p2, %r4, 0;
	mov.f64 	%fd67, 0d0000000000000000;
	@%p2 bra 	$L__BB9_13;
	cvta.to.global.u64 	%rd13, %rd4;
	add.s64 	%rd15, %rd13, %rd11;
	ld.global.u32 	%r45, [%rd15];
	add.s32 	%r5, %r2, %r45;
	and.b32  	%r6, %r4, 7;
	setp.lt.u32 	%p3, %r4, 8;
	mov.f64 	%fd67, 0d0000000000000000;
	mov.b32 	%r81, 0;
	@%p3 bra 	$L__BB9_5;
	and.b32  	%r81, %r4, -8;
	neg.s32 	%r79, %r81;
	add.s32 	%r78, %r5, %r41;
	shl.b32 	%r10, %r41, 3;
	shl.b32 	%r46, %r41, 1;
	add.s32 	%r77, %r5, %r46;
	mad.lo.s32 	%r76, %r41, 3, %r5;
	shl.b32 	%r47, %r41, 2;
	add.s32 	%r75, %r5, %r47;
	mad.lo.s32 	%r74, %r41, 5, %r5;
	mad.lo.s32 	%r73, %r41, 6, %r5;
	mad.lo.s32 	%r72, %r41, 7, %r5;
	mov.f64 	%fd67, 0d0000000000000000;
	mov.u32 	%r71, %r5;
$L__BB9_4:
	.pragma "nounroll";
	mul.wide.u32 	%rd16, %r71, 8;
	add.s64 	%rd17, %rd3, %rd16;
	ld.global.f64 	%fd17, [%rd17];
	mul.wide.u32 	%rd18, %r71, 4;
	add.s64 	%rd19, %rd2, %rd18;
	ld.global.u32 	%r48, [%rd19];
	mul.wide.s32 	%rd20, %r48, 8;
	add.s64 	%rd21, %rd1, %rd20;
	ld.global.f64 	%fd18, [%rd21];
	fma.rn.f64 	%fd19, %fd17, %fd18, %fd67;
	mul.wide.u32 	%rd22, %r78, 8;
	add.s64 	%rd23, %rd3, %rd22;
	ld.global.f64 	%fd20, [%rd23];
	mul.wide.u32 	%rd24, %r78, 4;
	add.s64 	%rd25, %rd2, %rd24;
	ld.global.u32 	%r49, [%rd25];
	mul.wide.s32 	%rd26, %r49, 8;
	add.s64 	%rd27, %rd1, %rd26;
	ld.global.f64 	%fd21, [%rd27];
	fma.rn.f64 	%fd22, %fd20, %fd21, %fd19;
	mul.wide.u32 	%rd28, %r77, 8;
	add.s64 	%rd29, %rd3, %rd28;
	ld.global.f64 	%fd23, [%rd29];
	mul.wide.u32 	%rd30, %r77, 4;
	add.s64 	%rd31, %rd2, %rd30;
	ld.global.u32 	%r50, [%rd31];
	mul.wide.s32 	%rd32, %r50, 8;
	add.s64 	%rd33, %rd1, %rd32;
	ld.global.f64 	%fd24, [%rd33];
	fma.rn.f64 	%fd25, %fd23, %fd24, %fd22;
	mul.wide.u32 	%rd34, %r76, 8;
	add.s64 	%rd35, %rd3, %rd34;
	ld.global.f64 	%fd26, [%rd35];
	mul.wide.u32 	%rd36, %r76, 4;
	add.s64 	%rd37, %rd2, %rd36;
	ld.global.u32 	%r51, [%rd37];
	mul.wide.s32 	%rd38, %r51, 8;
	add.s64 	%rd39, %rd1, %rd38;
	ld.global.f64 	%fd27, [%rd39];
	fma.rn.f64 	%fd28, %fd26, %fd27, %fd25;
	mul.wide.u32 	%rd40, %r75, 8;
	add.s64 	%rd41, %rd3, %rd40;
	ld.global.f64 	%fd29, [%rd41];
	mul.wide.u32 	%rd42, %r75, 4;
	add.s64 	%rd43, %rd2, %rd42;
	ld.global.u32 	%r52, [%rd43];
	mul.wide.s32 	%rd44, %r52, 8;
	add.s64 	%rd45, %rd1, %rd44;
	ld.global.f64 	%fd30, [%rd45];
	fma.rn.f64 	%fd31, %fd29, %fd30, %fd28;
	mul.wide.u32 	%rd46, %r74, 8;
	add.s64 	%rd47, %rd3, %rd46;
	ld.global.f64 	%fd32, [%rd47];
	mul.wide.u32 	%rd48, %r74, 4;
	add.s64 	%rd49, %rd2, %rd48;
	ld.global.u32 	%r53, [%rd49];
	mul.wide.s32 	%rd50, %r53, 8;
	add.s64 	%rd51, %rd1, %rd50;
	ld.global.f64 	%fd33, [%rd51];
	fma.rn.f64 	%fd34, %fd32, %fd33, %fd31;
	mul.wide.u32 	%rd52, %r73, 8;
	add.s64 	%rd53, %rd3, %rd52;
	ld.global.f64 	%fd35, [%rd53];
	mul.wide.u32 	%rd54, %r73, 4;
	add.s64 	%rd55, %rd2, %rd54;
	ld.global.u32 	%r54, [%rd55];
	mul.wide.s32 	%rd56, %r54, 8;
	add.s64 	%rd57, %rd1, %rd56;
	ld.global.f64 	%fd36, [%rd57];
	fma.rn.f64 	%fd37, %fd35, %fd36, %fd34;
	mul.wide.u32 	%rd58, %r72, 8;
	add.s64 	%rd59, %rd3, %rd58;
	ld.global.f64 	%fd38, [%rd59];
	mul.wide.u32 	%rd60, %r72, 4;
	add.s64 	%rd61, %rd2, %rd60;
	ld.global.u32 	%r55, [%rd61];
	mul.wide.s32 	%rd62, %r55, 8;
	add.s64 	%rd63, %rd1, %rd62;
	ld.global.f64 	%fd39, [%rd63];
	fma.rn.f64 	%fd67, %fd38, %fd39, %fd37;
	add.s32 	%r79, %r79, 8;
	add.s32 	%r78, %r78, %r10;
	add.s32 	%r77, %r77, %r10;
	add.s32 	%r76, %r76, %r10;
	add.s32 	%r75, %r75, %r10;
	add.s32 	%r74, %r74, %r10;
	add.s32 	%r73, %r73, %r10;
	add.s32 	%r72, %r72, %r10;
	add.s32 	%r71, %r71, %r10;
	setp.ne.s32 	%p4, %r79, 0;
	@%p4 bra 	$L__BB9_4;
$L__BB9_5:
	setp.eq.s32 	%p5, %r6, 0;
	@%p5 bra 	$L__BB9_13;
	and.b32  	%r36, %r4, 3;
	setp.lt.u32 	%p6, %r6, 4;
	@%p6 bra 	$L__BB9_8;
	mad.lo.s32 	%r56, %r81, %r41, %r5;
	mul.wide.u32 	%rd64, %r56, 8;
	add.s64 	%rd65, %rd3, %rd64;
	ld.global.f64 	%fd41, [%rd65];
	mul.wide.u32 	%rd66, %r56, 4;
	add.s64 	%rd67, %rd2, %rd66;
	ld.global.u32 	%r57, [%rd67];
	mul.wide.s32 	%rd68, %r57, 8;
	add.s64 	%rd69, %rd1, %rd68;
	ld.global.f64 	%fd42, [%rd69];
	fma.rn.f64 	%fd43, %fd41, %fd42, %fd67;
	add.s32 	%r58, %r56, %r41;
	mul.wide.u32 	%rd70, %r58, 8;
	add.s64 	%rd71, %rd3, %rd70;
	ld.global.f64 	%fd44, [%rd71];
	mul.wide.u32 	%rd72, %r58, 4;
	add.s64 	%rd73, %rd2, %rd72;
	ld.global.u32 	%r59, [%rd73];
	mul.wide.s32 	%rd74, %r59, 8;
	add.s64 	%rd75, %rd1, %rd74;
	ld.global.f64 	%fd45, [%rd75];
	fma.rn.f64 	%fd46, %fd44, %fd45, %fd43;
	add.s32 	%r60, %r58, %r41;
	mul.wide.u32 	%rd76, %r60, 8;
	add.s64 	%rd77, %rd3, %rd76;
	ld.global.f64 	%fd47, [%rd77];
	mul.wide.u32 	%rd78, %r60, 4;
	add.s64 	%rd79, %rd2, %rd78;
	ld.global.u32 	%r61, [%rd79];
	mul.wide.s32 	%rd80, %r61, 8;
	add.s64 	%rd81, %rd1, %rd80;
	ld.global.f64 	%fd48, [%rd81];
	fma.rn.f64 	%fd49, %fd47, %fd48, %fd46;
	add.s32 	%r62, %r60, %r41;
	mul.wide.u32 	%rd82, %r62, 8;
	add.s64 	%rd83, %rd3, %rd82;
	ld.global.f64 	%fd50, [%rd83];
	mul.wide.u32 	%rd84, %r62, 4;
	add.s64 	%rd85, %rd2, %rd84;
	ld.global.u32 	%r63, [%rd85];
	mul.wide.s32 	%rd86, %r63, 8;
	add.s64 	%rd87, %rd1, %rd86;
	ld.global.f64 	%fd51, [%rd87];
	fma.rn.f64 	%fd67, %fd50, %fd51, %fd49;
	add.s32 	%r81, %r81, 4;
$L__BB9_8:
	setp.eq.s32 	%p7, %r36, 0;
	@%p7 bra 	$L__BB9_13;
	setp.eq.s32 	%p8, %r36, 1;
	@%p8 bra 	$L__BB9_11;
	mad.lo.s32 	%r64, %r81, %r41, %r5;
	mul.wide.u32 	%rd88, %r64, 8;
	add.s64 	%rd89, %rd3, %rd88;
	ld.global.f64 	%fd53, [%rd89];
	mul.wide.u32 	%rd90, %r64, 4;
	add.s64 	%rd91, %rd2, %rd90;
	ld.global.u32 	%r65, [%rd91];
	mul.wide.s32 	%rd92, %r65, 8;
	add.s64 	%rd93, %rd1, %rd92;
	ld.global.f64 	%fd54, [%rd93];
	fma.rn.f64 	%fd55, %fd53, %fd54, %fd67;
	add.s32 	%r66, %r64, %r41;
	mul.wide.u32 	%rd94, %r66, 8;
	add.s64 	%rd95, %rd3, %rd94;
	ld.global.f64 	%fd56, [%rd95];
	mul.wide.u32 	%rd96, %r66, 4;
	add.s64 	%rd97, %rd2, %rd96;
	ld.global.u32 	%r67, [%rd97];
	mul.wide.s32 	%rd98, %r67, 8;
	add.s64 	%rd99, %rd1, %rd98;
	ld.global.f64 	%fd57, [%rd99];
	fma.rn.f64 	%fd67, %fd56, %fd57, %fd55;
	add.s32 	%r81, %r81, 2;
$L__BB9_11:
	and.b32  	%r68, %r4, 1;
	setp.eq.b32 	%p9, %r68, 1;
	not.pred 	%p10, %p9;
	@%p10 bra 	$L__BB9_13;
	mad.lo.s32 	%r69, %r81, %r41, %r5;
	mul.wide.u32 	%rd100, %r69, 8;
	add.s64 	%rd101, %rd3, %rd100;
	ld.global.f64 	%fd58, [%rd101];
	mul.wide.u32 	%rd102, %r69, 4;
	add.s64 	%rd103, %rd2, %rd102;
	ld.global.u32 	%r70, [%rd103];
	mul.wide.s32 	%rd104, %r70, 8;
	add.s64 	%rd105, %rd1, %rd104;
	ld.global.f64 	%fd59, [%rd105];
	fma.rn.f64 	%fd67, %fd58, %fd59, %fd67;
$L__BB9_13:
	cvta.to.global.u64 	%rd106, %rd6;
	mul.wide.u32 	%rd107, %r3, 8;
	add.s64 	%rd108, %rd106, %rd107;
	st.global.f64 	[%rd108], %fd67;
$L__BB9_14:
	ret;

}
	// .globl	_Z9matvecCRSIdEvjPT_PiS2_S1_S1_
.visible .entry _Z9matvecCRSIdEvjPT_PiS2_S1_S1_(
	.param .u32 _Z9matvecCRSIdEvjPT_PiS2_S1_S1__param_0,
	.param .u64 .ptr .align 1 _Z9matvecCRSIdEvjPT_PiS2_S1_S1__param_1,
	.param .u64 .ptr .align 1 _Z9matvecCRSIdEvjPT_PiS2_S1_S1__param_2,
	.param .u64 .ptr .align 1 _Z9matvecCRSIdEvjPT_PiS2_S1_S1__param_3,
	.param .u64 .ptr .align 1 _Z9matvecCRSIdEvjPT_PiS2_S1_S1__param_4,
	.param .u64 .ptr .align 1 _Z9matvecCRSIdEvjPT_PiS2_S1_S1__param_5
)
{
	.reg .pred 	%p<11>;
	.reg .b32 	%r<64>;
	.reg .b64 	%rd<103>;
	.reg .b64 	%fd<112>;

	ld.param.u32 	%r21, [_Z9matvecCRSIdEvjPT_PiS2_S1_S1__param_0];
	ld.param.u64 	%rd18, [_Z9matvecCRSIdEvjPT_PiS2_S1_S1__param_1];
	ld.param.u64 	%rd19, [_Z9matvecCRSIdEvjPT_PiS2_S1_S1__param_2];
	ld.param.u64 	%rd16, [_Z9matvecCRSIdEvjPT_PiS2_S1_S1__param_3];
	ld.param.u64 	%rd20, [_Z9matvecCRSIdEvjPT_PiS2_S1_S1__param_4];
	ld.param.u64 	%rd17, [_Z9matvecCRSIdEvjPT_PiS2_S1_S1__param_5];
	cvta.to.global.u64 	%rd1, %rd20;
	cvta.to.global.u64 	%rd2, %rd19;
	cvta.to.global.u64 	%rd3, %rd18;
	mov.u32 	%r22, %ntid.y;
	mov.u32 	%r23, %ctaid.y;
	mov.u32 	%r24, %tid.y;
	mad.lo.s32 	%r1, %r22, %r23, %r24;
	setp.ge.u32 	%p1, %r1, %r21;
	@%p1 bra 	$L__BB10_15;
	cvta.to.global.u64 	%rd21, %rd16;
	mul.wide.u32 	%rd22, %r1, 4;
	add.s64 	%rd23, %rd21, %rd22;
	ld.global.u32 	%r60, [%rd23];
	ld.global.u32 	%r3, [%rd23+4];
	setp.ge.u32 	%p2, %r60, %r3;
	mov.f64 	%fd111, 0d0000000000000000;
	@%p2 bra 	$L__BB10_14;
	add.s32 	%r25, %r60, 1;
	max.u32 	%r26, %r3, %r25;
	sub.s32 	%r4, %r26, %r60;
	and.b32  	%r5, %r4, 15;
	sub.s32 	%r27, %r60, %r26;
	setp.gt.u32 	%p3, %r27, -16;
	mov.f64 	%fd111, 0d0000000000000000;
	@%p3 bra 	$L__BB10_5;
	and.b32  	%r28, %r4, -16;
	neg.s32 	%r58, %r28;
	mul.wide.u32 	%rd24, %r60, 8;
	add.s64 	%rd25, %rd24, %rd3;
	add.s64 	%rd100, %rd25, 64;
	mul.wide.u32 	%rd26, %r60, 4;
	add.s64 	%rd27, %rd26, %rd2;
	add.s64 	%rd99, %rd27, 32;
	mov.f64 	%fd111, 0d0000000000000000;
$L__BB10_4:
	.pragma "nounroll";
	ld.global.f64 	%fd18, [%rd100+-64];
	ld.global.u32 	%r29, [%rd99+-32];
	mul.wide.s32 	%rd28, %r29, 8;
	add.s64 	%rd29, %rd1, %rd28;
	ld.global.f64 	%fd19, [%rd29];
	fma.rn.f64 	%fd20, %fd18, %fd19, %fd111;
	ld.global.f64 	%fd21, [%rd100+-56];
	ld.global.u32 	%r30, [%rd99+-28];
	mul.wide.s32 	%rd30, %r30, 8;
	add.s64 	%rd31, %rd1, %rd30;
	ld.global.f64 	%fd22, [%rd31];
	fma.rn.f64 	%fd23, %fd21, %fd22, %fd20;
	ld.global.f64 	%fd24, [%rd100+-48];
	ld.global.u32 	%r31, [%rd99+-24];
	mul.wide.s32 	%rd32, %r31, 8;
	add.s64 	%rd33, %rd1, %rd32;
	ld.global.f64 	%fd25, [%rd33];
	fma.rn.f64 	%fd26, %fd24, %fd25, %fd23;
	ld.global.f64 	%fd27, [%rd100+-40];
	ld.global.u32 	%r32, [%rd99+-20];
	mul.wide.s32 	%rd34, %r32, 8;
	add.s64 	%rd35, %rd1, %rd34;
	ld.global.f64 	%fd28, [%rd35];
	fma.rn.f64 	%fd29, %fd27, %fd28, %fd26;
	ld.global.f64 	%fd30, [%rd100+-32];
	ld.global.u32 	%r33, [%rd99+-16];
	mul.wide.s32 	%rd36, %r33, 8;
	add.s64 	%rd37, %rd1, %rd36;
	ld.global.f64 	%fd31, [%rd37];
	fma.rn.f64 	%fd32, %fd30, %fd31, %fd29;
	ld.global.f64 	%fd33, [%rd100+-24];
	ld.global.u32 	%r34, [%rd99+-12];
	mul.wide.s32 	%rd38, %r34, 8;
	add.s64 	%rd39, %rd1, %rd38;
	ld.global.f64 	%fd34, [%rd39];
	fma.rn.f64 	%fd35, %fd33, %fd34, %fd32;
	ld.global.f64 	%fd36, [%rd100+-16];
	ld.global.u32 	%r35, [%rd99+-8];
	mul.wide.s32 	%rd40, %r35, 8;
	add.s64 	%rd41, %rd1, %rd40;
	ld.global.f64 	%fd37, [%rd41];
	fma.rn.f64 	%fd38, %fd36, %fd37, %fd35;
	ld.global.f64 	%fd39, [%rd100+-8];
	ld.global.u32 	%r36, [%rd99+-4];
	mul.wide.s32 	%rd42, %r36, 8;
	add.s64 	%rd43, %rd1, %rd42;
	ld.global.f64 	%fd40, [%rd43];
	fma.rn.f64 	%fd41, %fd39, %fd40, %fd38;
	ld.global.f64 	%fd42, [%rd100];
	ld.global.u32 	%r37, [%rd99];
	mul.wide.s32 	%rd44, %r37, 8;
	add.s64 	%rd45, %rd1, %rd44;
	ld.global.f64 	%fd43, [%rd45];
	fma.rn.f64 	%fd44, %fd42, %fd43, %fd41;
	ld.global.f64 	%fd45, [%rd100+8];
	ld.global.u32 	%r38, [%rd99+4];
	mul.wide.s32 	%rd46, %r38, 8;
	add.s64 	%rd47, %rd1, %rd46;
	ld.global.f64 	%fd46, [%rd47];
	fma.rn.f64 	%fd47, %fd45, %fd46, %fd44;
	ld.global.f64 	%fd48, [%rd100+16];
	ld.global.u32 	%r39, [%rd99+8];
	mul.wide.s32 	%rd48, %r39, 8;
	add.s64 	%rd49, %rd1, %rd48;
	ld.global.f64 	%fd49, [%rd49];
	fma.rn.f64 	%fd50, %fd48, %fd49, %fd47;
	ld.global.f64 	%fd51, [%rd100+24];
	ld.global.u32 	%r40, [%rd99+12];
	mul.wide.s32 	%rd50, %r40, 8;
	add.s64 	%rd51, %rd1, %rd50;
	ld.global.f64 	%fd52, [%rd51];
	fma.rn.f64 	%fd53, %fd51, %fd52, %fd50;
	ld.global.f64 	%fd54, [%rd100+32];
	ld.global.u32 	%r41, [%rd99+16];
	mul.wide.s32 	%rd52, %r41, 8;
	add.s64 	%rd53, %rd1, %rd52;
	ld.global.f64 	%fd55, [%rd53];
	fma.rn.f64 	%fd56, %fd54, %fd55, %fd53;
	ld.global.f64 	%fd57, [%rd100+40];
	ld.global.u32 	%r42, [%rd99+20];
	mul.wide.s32 	%rd54, %r42, 8;
	add.s64 	%rd55, %rd1, %rd54;
	ld.global.f64 	%fd58, [%rd55];
	fma.rn.f64 	%fd59, %fd57, %fd58, %fd56;
	ld.global.f64 	%fd60, [%rd100+48];
	ld.global.u32 	%r43, [%rd99+24];
	mul.wide.s32 	%rd56, %r43, 8;
	add.s64 	%rd57, %rd1, %rd56;
	ld.global.f64 	%fd61, [%rd57];
	fma.rn.f64 	%fd62, %fd60, %fd61, %fd59;
	ld.global.f64 	%fd63, [%rd100+56];
	ld.global.u32 	%r44, [%rd99+28];
	mul.wide.s32 	%rd58, %r44, 8;
	add.s64 	%rd59, %rd1, %rd58;
	ld.global.f64 	%fd64, [%rd59];
	fma.rn.f64 	%fd111, %fd63, %fd64, %fd62;
	add.s32 	%r60, %r60, 16;
	add.s32 	%r58, %r58, 16;
	add.s64 	%rd100, %rd100, 128;
	add.s64 	%rd99, %rd99, 64;
	setp.ne.s32 	%p4, %r58, 0;
	@%p4 bra 	$L__BB10_4;
$L__BB10_5:
	setp.eq.s32 	%p5, %r5, 0;
	@%p5 bra 	$L__BB10_14;
	and.b32  	%r12, %r4, 7;
	setp.lt.u32 	%p6, %r5, 8;
	@%p6 bra 	$L__BB10_8;
	mul.wide.u32 	%rd60, %r60, 8;
	add.s64 	%rd61, %rd3, %rd60;
	ld.global.f64 	%fd66, [%rd61];
	mul.wide.u32 	%rd62, %r60, 4;
	add.s64 	%rd63, %rd2, %rd62;
	ld.global.u32 	%r45, [%rd63];
	mul.wide.s32 	%rd64, %r45, 8;
	add.s64 	%rd65, %rd1, %rd64;
	ld.global.f64 	%fd67, [%rd65];
	fma.rn.f64 	%fd68, %fd66, %fd67, %fd111;
	ld.global.f64 	%fd69, [%rd61+8];
	ld.global.u32 	%r46, [%rd63+4];
	mul.wide.s32 	%rd66, %r46, 8;
	add.s64 	%rd67, %rd1, %rd66;
	ld.global.f64 	%fd70, [%rd67];
	fma.rn.f64 	%fd71, %fd69, %fd70, %fd68;
	ld.global.f64 	%fd72, [%rd61+16];
	ld.global.u32 	%r47, [%rd63+8];
	mul.wide.s32 	%rd68, %r47, 8;
	add.s64 	%rd69, %rd1, %rd68;
	ld.global.f64 	%fd73, [%rd69];
	fma.rn.f64 	%fd74, %fd72, %fd73, %fd71;
	ld.global.f64 	%fd75, [%rd61+24];
	ld.global.u32 	%r48, [%rd63+12];
	mul.wide.s32 	%rd70, %r48, 8;
	add.s64 	%rd71, %rd1, %rd70;
	ld.global.f64 	%fd76, [%rd71];
	fma.rn.f64 	%fd77, %fd75, %fd76, %fd74;
	ld.global.f64 	%fd78, [%rd61+32];
	ld.global.u32 	%r49, [%rd63+16];
	mul.wide.s32 	%rd72, %r49, 8;
	add.s64 	%rd73, %rd1, %rd72;
	ld.global.f64 	%fd79, [%rd73];
	fma.rn.f64 	%fd80, %fd78, %fd79, %fd77;
	ld.global.f64 	%fd81, [%rd61+40];
	ld.global.u32 	%r50, [%rd63+20];
	mul.wide.s32 	%rd74, %r50, 8;
	add.s64 	%rd75, %rd1, %rd74;
	ld.global.f64 	%fd82, [%rd75];
	fma.rn.f64 	%fd83, %fd81, %fd82, %fd80;
	ld.global.f64 	%fd84, [%rd61+48];
	ld.global.u32 	%r51, [%rd63+24];
	mul.wide.s32 	%rd76, %r51, 8;
	add.s64 	%rd77, %rd1, %rd76;
	ld.global.f64 	%fd85, [%rd77];
	fma.rn.f64 	%fd86, %fd84, %fd85, %fd83;
	ld.global.f64 	%fd87, [%rd61+56];
	ld.global.u32 	%r52, [%rd63+28];
	mul.wide.s32 	%rd78, %r52, 8;
	add.s64 	%rd79, %rd1, %rd78;
	ld.global.f64 	%fd88, [%rd79];
	fma.rn.f64 	%fd111, %fd87, %fd88, %fd86;
	add.s32 	%r60, %r60, 8;
$L__BB10_8:
	setp.eq.s32 	%p7, %r12, 0;
	@%p7 bra 	$L__BB10_14;
	and.b32  	%r15, %r4, 3;
	setp.lt.u32 	%p8, %r12, 4;
	@%p8 bra 	$L__BB10_11;
	mul.wide.u32 	%rd80, %r60, 8;
	add.s64 	%rd81, %rd3, %rd80;
	ld.global.f64 	%fd90, [%rd81];
	mul.wide.u32 	%rd82, %r60, 4;
	add.s64 	%rd83, %rd2, %rd82;
	ld.global.u32 	%r53, [%rd83];
	mul.wide.s32 	%rd84, %r53, 8;
	add.s64 	%rd85, %rd1, %rd84;
	ld.global.f64 	%fd91, [%rd85];
	fma.rn.f64 	%fd92, %fd90, %fd91, %fd111;
	ld.global.f64 	%fd93, [%rd81+8];
	ld.global.u32 	%r54, [%rd83+4];
	mul.wide.s32 	%rd86, %r54, 8;
	add.s64 	%rd87, %rd1, %rd86;
	ld.global.f64 	%fd94, [%rd87];
	fma.rn.f64 	%fd95, %fd93, %fd94, %fd92;
	ld.global.f64 	%fd96, [%rd81+16];
	ld.global.u32 	%r55, [%rd83+8];
	mul.wide.s32 	%rd88, %r55, 8;
	add.s64 	%rd89, %rd1, %rd88;
	ld.global.f64 	%fd97, [%rd89];
	fma.rn.f64 	%fd98, %fd96, %fd97, %fd95;
	ld.global.f64 	%fd99, [%rd81+24];
	ld.global.u32 	%r56, [%rd83+12];
	mul.wide.s32 	%rd90, %r56, 8;
	add.s64 	%rd91, %rd1, %rd90;
	ld.global.f64 	%fd100, [%rd91];
	fma.rn.f64 	%fd111, %fd99, %fd100, %fd98;
	add.s32 	%r60, %r60, 4;
$L__BB10_11:
	setp.eq.s32 	%p9, %r15, 0;
	@%p9 bra 	$L__BB10_14;
	mul.wide.u32 	%rd92, %r60, 4;
	add.s64 	%rd102, %rd2, %rd92;
	mul.wide.u32 	%rd93, %r60, 8;
	add.s64 	%rd101, %rd3, %rd93;
	neg.s32 	%r63, %r15;
$L__BB10_13:
	.pragma "nounroll";
	ld.global.f64 	%fd101, [%rd101];
	ld.global.u32 	%r57, [%rd102];
	mul.wide.s32 	%rd94, %r57, 8;
	add.s64 	%rd95, %rd1, %rd94;
	ld.global.f64 	%fd102, [%rd95];
	fma.rn.f64 	%fd111, %fd101, %fd102, %fd111;
	add.s64 	%rd102, %rd102, 4;
	add.s64 	%rd101, %rd101, 8;
	add.s32 	%r63, %r63, 1;
	setp.ne.s32 	%p10, %r63, 0;
	@%p10 bra 	$L__BB10_13;
$L__BB10_14:
	cvta.to.global.u64 	%rd96, %rd17;
	mul.wide.u32 	%rd97, %r1, 8;
	add.s64 	%rd98, %rd96, %rd97;
	st.global.f64 	[%rd98], %fd111;
$L__BB10_15:
	ret;

}
	// .globl	_Z3dotIdEvjPT_S1_S1_
.visible .entry _Z3dotIdEvjPT_S1_S1_(
	.param .u32 _Z3dotIdEvjPT_S1_S1__param_0,
	.param .u64 .ptr .align 1 _Z3dotIdEvjPT_S1_S1__param_1,
	.param .u64 .ptr .align 1 _Z3dotIdEvjPT_S1_S1__param_2,
	.param .u64 .ptr .align 1 _Z3dotIdEvjPT_S1_S1__param_3
)
{
	.reg .pred 	%p<9>;
	.reg .b32 	%r<18>;
	.reg .b64 	%rd<11>;
	.reg .b64 	%fd<9>;

	ld.param.u32 	%r7, [_Z3dotIdEvjPT_S1_S1__param_0];
	ld.param.u64 	%rd2, [_Z3dotIdEvjPT_S1_S1__param_1];
	ld.param.u64 	%rd3, [_Z3dotIdEvjPT_S1_S1__param_2];
	ld.param.u64 	%rd4, [_Z3dotIdEvjPT_S1_S1__param_3];
	cvta.to.global.u64 	%rd1, %rd4;
	mov.u32 	%r8, %ctaid.y;
	mov.u32 	%r1, %ntid.y;
	mov.u32 	%r2, %tid.y;
	mad.lo.s32 	%r3, %r8, %r1, %r2;
	setp.ge.u32 	%p1, %r3, %r7;
	@%p1 bra 	$L__BB11_10;
	cvta.to.global.u64 	%rd5, %rd2;
	cvta.to.global.u64 	%rd6, %rd3;
	mul.wide.u32 	%rd7, %r3, 8;
	add.s64 	%rd8, %rd5, %rd7;
	ld.global.f64 	%fd1, [%rd8];
	add.s64 	%rd9, %rd6, %rd7;
	ld.global.f64 	%fd2, [%rd9];
	mul.f64 	%fd3, %fd1, %fd2;
	shl.b32 	%r9, %r2, 3;
	mov.u32 	%r10, data;
	add.s32 	%r4, %r10, %r9;
	st.shared.f64 	[%r4], %fd3;
	setp.ne.s32 	%p2, %r3, 0;
	@%p2 bra 	$L__BB11_3;
	mov.b64 	%rd10, 0;
	st.global.u64 	[%rd1], %rd10;
$L__BB11_3:
	bar.sync 	0;
	setp.lt.u32 	%p3, %r1, 2;
	@%p3 bra 	$L__BB11_8;
	mov.b32 	%r17, 1;
$L__BB11_5:
	shl.b32 	%r6, %r17, 1;
	add.s32 	%r12, %r6, -1;
	and.b32  	%r13, %r12, %r2;
	setp.ne.s32 	%p4, %r13, 0;
	add.s32 	%r14, %r17, %r3;
	setp.ge.u32 	%p5, %r14, %r7;
	or.pred  	%p6, %p5, %p4;
	@%p6 bra 	$L__BB11_7;
	shl.b32 	%r15, %r17, 3;
	add.s32 	%r16, %r4, %r15;
	ld.shared.f64 	%fd4, [%r16];
	ld.shared.f64 	%fd5, [%r4];
	add.f64 	%fd6, %fd4, %fd5;
	st.shared.f64 	[%r4], %fd6;
$L__BB11_7:
	bar.sync 	0;
	setp.lt.u32 	%p7, %r6, %r1;
	mov.u32 	%r17, %r6;
	@%p7 bra 	$L__BB11_5;
$L__BB11_8:
	setp.ne.s32 	%p8, %r2, 0;
	@%p8 bra 	$L__BB11_10;
	ld.shared.f64 	%fd7, [data];
	atom.global.add.f64 	%fd8, [%rd1], %fd7;
$L__BB11_10:
	ret;

}
	// .globl	_Z6linvecIdEvjPT_S1_S1_S0_S0_
.visible .entry _Z6linvecIdEvjPT_S1_S1_S0_S0_(
	.param .u32 _Z6linvecIdEvjPT_S1_S1_S0_S0__param_0,
	.param .u64 .ptr .align 1 _Z6linvecIdEvjPT_S1_S1_S0_S0__param_1,
	.param .u64 .ptr .align 1 _Z6linvecIdEvjPT_S1_S1_S0_S0__param_2,
	.param .u64 .ptr .align 1 _Z6linvecIdEvjPT_S1_S1_S0_S0__param_3,
	.param .f64 _Z6linvecIdEvjPT_S1_S1_S0_S0__param_4,
	.param .f64 _Z6linvecIdEvjPT_S1_S1_S0_S0__param_5
)
{
	.reg .pred 	%p<2>;
	.reg .b32 	%r<6>;
	.reg .b64 	%rd<11>;
	.reg .b64 	%fd<7>;

	ld.param.u32 	%r2, [_Z6linvecIdEvjPT_S1_S1_S0_S0__param_0];
	ld.param.u64 	%rd1, [_Z6linvecIdEvjPT_S1_S1_S0_S0__param_1];
	ld.param.u64 	%rd2, [_Z6linvecIdEvjPT_S1_S1_S0_S0__param_2];
	ld.param.u64 	%rd3, [_Z6linvecIdEvjPT_S1_S1_S0_S0__param_3];
	ld.param.f64 	%fd1, [_Z6linvecIdEvjPT_S1_S1_S0_S0__param_4];
	ld.param.f64 	%fd2, [_Z6linvecIdEvjPT_S1_S1_S0_S0__param_5];
	mov.u32 	%r3, %ctaid.y;
	mov.u32 	%r4, %ntid.y;
	mov.u32 	%r5, %tid.y;
	mad.lo.s32 	%r1, %r3, %r4, %r5;
	setp.ge.u32 	%p1, %r1, %r2;
	@%p1 bra 	$L__BB12_2;
	cvta.to.global.u64 	%rd4, %rd1;
	cvta.to.global.u64 	%rd5, %rd2;
	cvta.to.global.u64 	%rd6, %rd3;
	mul.wide.u32 	%rd7, %r1, 8;
	add.s64 	%rd8, %rd4, %rd7;
	ld.global.f64 	%fd3, [%rd8];
	add.s64 	%rd9, %rd5, %rd7;
	ld.global.f64 	%fd4, [%rd9];
	mul.f64 	%fd5, %fd2, %fd4;
	fma.rn.f64 	%fd6, %fd1, %fd3, %fd5;
	add.s64 	%rd10, %rd6, %rd7;
	st.global.f64 	[%rd10], %fd6;
$L__BB12_2:
	ret;

}


// ===== COMPILED SASS (sm_100) =====

	.target	sm_100

	.elftype	@"ET_EXEC"


//--------------------- .note.nv.tkinfo           --------------------------
	.section	.note.nv.tkinfo,"",@"SHT_NOTE"
	.sectionflags	@"SHF_NOTE_NV_TKINFO"
	.tkinfo
        /*0018*/ 	.word	0x00000002
        /*0030*/ 	.string	""
        /*0030*/ 	.string	"ptxas"
        /*0030*/ 	.string	"Cuda compilation tools, release 13.0, V13.0.88"
        /*0030*/ 	.string	"Build cuda_13.0.r13.0/compiler.36424714_0"
        /*0030*/ 	.string	"-arch sm_100 -m 64 "



//--------------------- .note.nv.cuinfo           --------------------------
	.section	.note.nv.cuinfo,"",@"SHT_NOTE"
	.sectionflags	@"SHF_NOTE_NV_CUINFO"
        /*0018*/ 	.short	0x0002
        /*001a*/ 	.short	0x0064
        /*001c*/ 	.short	0x0082
	.zero		2


//--------------------- .nv.info                  --------------------------
	.section	.nv.info,"",@"SHT_CUDA_INFO"
	.align	4


	//----- nvinfo : EIATTR_REGCOUNT
	.align		4
        /*0000*/ 	.byte	0x04, 0x2f
        /*0002*/ 	.short	(.L_1 - .L_0)
	.align		4
.L_0:
        /*0004*/ 	.word	index@(_Z12prepKroeckerjjPiS_S_)
        /*0008*/ 	.word	0x00000018


	//----- nvinfo : EIATTR_FRAME_SIZE
	.align		4
.L_1:
        /*000c*/ 	.byte	0x04, 0x11
        /*000e*/ 	.short	(.L_3 - .L_2)
	.align		4
.L_2:
        /*0010*/ 	.word	index@(_Z12prepKroeckerjjPiS_S_)
        /*0014*/ 	.word	0x00000000


	//----- nvinfo : EIATTR_REGCOUNT
	.align		4
.L_3:
        /*0018*/ 	.byte	0x04, 0x2f
        /*001a*/ 	.short	(.L_5 - .L_4)
	.align		4
.L_4:
        /*001c*/ 	.word	index@(_Z10prepAddCRSjjPiS_S_S_S_)
        /*0020*/ 	.word	0x00000020


	//----- nvinfo : EIATTR_FRAME_SIZE
	.align		4
.L_5:
        /*0024*/ 	.byte	0x04, 0x11
        /*0026*/ 	.short	(.L_7 - .L_6)
	.align		4
.L_6:
        /*0028*/ 	.word	index@(_Z10prepAddCRSjjPiS_S_S_S_)
        /*002c*/ 	.word	0x00000000


	//----- nvinfo : EIATTR_REGCOUNT
	.align		4
.L_7:
        /*0030*/ 	.byte	0x04, 0x2f
        /*0032*/ 	.short	(.L_9 - .L_8)
	.align		4
.L_8:
        /*0034*/ 	.word	index@(_Z12prepCELLCSIGjjjPiS_S_)
        /*0038*/ 	.word	0x0000001d


	//----- nvinfo : EIATTR_FRAME_SIZE
	.align		4
.L_9:
        /*003c*/ 	.byte	0x04, 0x11
        /*003e*/ 	.short	(.L_11 - .L_10)
	.align		4
.L_10:
        /*0040*/ 	.word	index@($__internal_1_$__cuda_sm3x_div_rn_noftz_f32_slowpath)
        /*0044*/ 	.word	0x00000000


	//----- nvinfo : EIATTR_FRAME_SIZE
	.align		4
.L_11:
        /*0048*/ 	.byte	0x04, 0x11
        /*004a*/ 	.short	(.L_13 - .L_12)
	.align		4
.L_12:
        /*004c*/ 	.word	index@(_Z12prepCELLCSIGjjjPiS_S_)
        /*0050*/ 	.word	0x00000000


	//----- nvinfo : EIATTR_REGCOUNT
	.align		4
.L_13:
        /*0054*/ 	.byte	0x04, 0x2f
        /*0056*/ 	.short	(.L_15 - .L_14)
	.align		4
.L_14:
        /*0058*/ 	.word	index@(_Z17assemble1DLaplaceIdEvjPT_PiS2_)
        /*005c*/ 	.word	0x0000001e


	//----- nvinfo : EIATTR_FRAME_SIZE
	.align		4
.L_15:
        /*0060*/ 	.byte	0x04, 0x11
        /*0062*/ 	.short	(.L_17 - .L_16)
	.align		4
.L_16:
        /*0064*/ 	.word	index@($__internal_0_$__cuda_sm20_dblrcp_rn_slowpath_v3)
        /*0068*/ 	.word	0x00000000


	//----- nvinfo : EIATTR_FRAME_SIZE
	.align		4
.L_17:
        /*006c*/ 	.byte	0x04, 0x11
        /*006e*/ 	.short	(.L_19 - .L_18)
	.align		4
.L_18:
        /*0070*/ 	.word	index@(_Z17assemble1DLaplaceIdEvjPT_PiS2_)
        /*0074*/ 	.word	0x00000000


	//----- nvinfo : EIATTR_REGCOUNT
	.align		4
.L_19:
        /*0078*/ 	.byte	0x04, 0x2f
        /*007a*/ 	.short	(.L_21 - .L_20)
	.align		4
.L_20:
        /*007c*/ 	.word	index@(_Z16assembleIdentityIdEvjPT_PiS2_)
        /*0080*/ 	.word	0x00000012


	//----- nvinfo : EIATTR_FRAME_SIZE
	.align		4
.L_21:
        /*0084*/ 	.byte	0x04, 0x11
        /*0086*/ 	.short	(.L_23 - .L_22)
	.align		4
.L_22:
        /*0088*/ 	.word	index@(_Z16assembleIdentityIdEvjPT_PiS2_)
        /*008c*/ 	.word	0x00000000


	//----- nvinfo : EIATTR_REGCOUNT
	.align		4
.L_23:
        /*0090*/ 	.byte	0x04, 0x2f
        /*0092*/ 	.short	(.L_25 - .L_24)
	.align		4
.L_24:
        /*0094*/ 	.word	index@(_Z9kroneckerIdEvjjPT_PiS2_S1_S2_S2_S1_S2_S2_)
        /*0098*/ 	.word	0x00000020


	//----- nvinfo : EIATTR_FRAME_SIZE
	.align		4
.L_25:
        /*009c*/ 	.byte	0x04, 0x11
        /*009e*/ 	.short	(.L_27 - .L_26)
	.align		4
.L_26:
        /*00a0*/ 	.word	index@(_Z9kroneckerIdEvjjPT_PiS2_S1_S2_S2_S1_S2_S2_)
        /*00a4*/ 	.word	0x00000000


	//----- nvinfo : EIATTR_REGCOUNT
	.align		4
.L_27:
        /*00a8*/ 	.byte	0x04, 0x2f
        /*00aa*/ 	.short	(.L_29 - .L_28)
	.align		4
.L_28:
        /*00ac*/ 	.word	index@(_Z6addCRSIdEvjjPT_PiS2_S1_S2_S2_S1_S2_S2_)
        /*00b0*/ 	.word	0x00000020


	//----- nvinfo : EIATTR_FRAME_SIZE
	.align		4
.L_29:
        /*00b4*/ 	.byte	0x04, 0x11
        /*00b6*/ 	.short	(.L_31 - .L_30)
	.align		4
.L_30:
        /*00b8*/ 	.word	index@(_Z6addCRSIdEvjjPT_PiS2_S1_S2_S2_S1_S2_S2_)
        /*00bc*/ 	.word	0x00000000


	//----- nvinfo : EIATTR_REGCOUNT
	.align		4
.L_31:
        /*00c0*/ 	.byte	0x04, 0x2f
        /*00c2*/ 	.short	(.L_33 - .L_32)
	.align		4
.L_32:
        /*00c4*/ 	.word	index@(_Z13CRStoCELLCSIGIdEvjjjPT_PiS2_S1_S2_S2_S2_)
        /*00c8*/ 	.word	0x0000001a


	//----- nvinfo : EIATTR_FRAME_SIZE
	.align		4
.L_33:
        /*00cc*/ 	.byte	0x04, 0x11
        /*00ce*/ 	.short	(.L_35 - .L_34)
	.align		4
.L_34:
        /*00d0*/ 	.word	index@(_Z13CRStoCELLCSIGIdEvjjjPT_PiS2_S1_S2_S2_S2_)
        /*00d4*/ 	.word	0x00000000


	//----- nvinfo : EIATTR_REGCOUNT
	.align		4
.L_35:
        /*00d8*/ 	.byte	0x04, 0x2f
        /*00da*/ 	.short	(.L_37 - .L_36)
	.align		4
.L_36:
        /*00dc*/ 	.word	index@(_Z7unitVecIdEvjjPT_)
        /*00e0*/ 	.word	0x0000000a


	//----- nvinfo : EIATTR_FRAME_SIZE
	.align		4
.L_37:
        /*00e4*/ 	.byte	0x04, 0x11
        /*00e6*/ 	.short	(.L_39 - .L_38)
	.align		4
.L_38:
        /*00e8*/ 	.word	index@(_Z7unitVecIdEvjjPT_)
        /*00ec*/ 	.word	0x00000000


	//----- nvinfo : EIATTR_REGCOUNT
	.align		4
.L_39:
        /*00f0*/ 	.byte	0x04, 0x2f
        /*00f2*/ 	.short	(.L_41 - .L_40)
	.align		4
.L_40:
        /*00f4*/ 	.word	index@(_Z16matvecCELLCSIGMAIdEvjjPT_PiS2_S2_S1_S1_)
        /*00f8*/ 	.word	0x00000020


	//----- nvinfo : EIATTR_FRAME_SIZE
	.align		4
.L_41:
        /*00fc*/ 	.byte	0x04, 0x11
        /*00fe*/ 	.short	(.L_43 - .L_42)
	.align		4
.L_42:
        /*0100*/ 	.word	index@(_Z16matvecCELLCSIGMAIdEvjjPT_PiS2_S2_S1_S1_)
        /*0104*/ 	.word	0x00000000


	//----- nvinfo : EIATTR_REGCOUNT
	.align		4
.L_43:
        /*0108*/ 	.byte	0x04, 0x2f
        /*010a*/ 	.short	(.L_45 - .L_44)
	.align		4
.L_44:
        /*010c*/ 	.word	index@(_Z9matvecCRSIdEvjPT_PiS2_S1_S1_)
        /*0110*/ 	.word	0x00000020


	//----- nvinfo : EIATTR_FRAME_SIZE
	.align		4
.L_45:
        /*0114*/ 	.byte	0x04, 0x11
        /*0116*/ 	.short	(.L_47 - .L_46)
	.align		4
.L_46:
        /*0118*/ 	.word	index@(_Z9matvecCRSIdEvjPT_PiS2_S1_S1_)
        /*011c*/ 	.word	0x00000000


	//----- nvinfo : EIATTR_REGCOUNT
	.align		4
.L_47:
        /*0120*/ 	.byte	0x04, 0x2f
        /*0122*/ 	.short	(.L_49 - .L_48)
	.align		4
.L_48:
        /*0124*/ 	.word	index@(_Z3dotIdEvjPT_S1_S1_)
        /*0128*/ 	.word	0x00000010


	//----- nvinfo : EIATTR_FRAME_SIZE
	.align		4
.L_49:
        /*012c*/ 	.byte	0x04, 0x11
        /*012e*/ 	.short	(.L_51 - .L_50)
	.align		4
.L_50:
        /*0130*/ 	.word	index@(_Z3dotIdEvjPT_S1_S1_)
        /*0134*/ 	.word	0x00000000


	//----- nvinfo : EIATTR_REGCOUNT
	.align		4
.L_51:
        /*0138*/ 	.byte	0x04, 0x2f
        /*013a*/ 	.short	(.L_53 - .L_52)
	.align		4
.L_52:
        /*013c*/ 	.word	index@(_Z6linvecIdEvjPT_S1_S1_S0_S0_)
        /*0140*/ 	.word	0x0000000e


	//----- nvinfo : EIATTR_FRAME_SIZE
	.align		4
.L_53:
        /*0144*/ 	.byte	0x04, 0x11
        /*0146*/ 	.short	(.L_55 - .L_54)
	.align		4
.L_54:
        /*0148*/ 	.word	index@(_Z6linvecIdEvjPT_S1_S1_S0_S0_)
        /*014c*/ 	.word	0x00000000


	//----- nvinfo : EIATTR_MIN_STACK_SIZE
	.align		4
.L_55:
        /*0150*/ 	.byte	0x04, 0x12
        /*0152*/ 	.short	(.L_57 - .L_56)
	.align		4
.L_56:
        /*0154*/ 	.word	index@(_Z6linvecIdEvjPT_S1_S1_S0_S0_)
        /*0158*/ 	.word	0x00000000


	//----- nvinfo : EIATTR_MIN_STACK_SIZE
	.align		4
.L_57:
        /*015c*/ 	.byte	0x04, 0x12
        /*015e*/ 	.short	(.L_59 - .L_58)
	.align		4
.L_58:
        /*0160*/ 	.word	index@(_Z3dotIdEvjPT_S1_S1_)
        /*0164*/ 	.word	0x00000000


	//----- nvinfo : EIATTR_MIN_STACK_SIZE
	.align		4
.L_59:
        /*0168*/ 	.byte	0x04, 0x12
        /*016a*/ 	.short	(.L_61 - .L_60)
	.align		4
.L_60:
        /*016c*/ 	.word	index@(_Z9matvecCRSIdEvjPT_PiS2_S1_S1_)
        /*0170*/ 	.word	0x00000000


	//----- nvinfo : EIATTR_MIN_STACK_SIZE
	.align		4
.L_61:
        /*0174*/ 	.byte	0x04, 0x12
        /*0176*/ 	.short	(.L_63 - .L_62)
	.align		4
.L_62:
        /*0178*/ 	.word	index@(_Z16matvecCELLCSIGMAIdEvjjPT_PiS2_S2_S1_S1_)
        /*017c*/ 	.word	0x00000000


	//----- nvinfo : EIATTR_MIN_STACK_SIZE
	.align		4
.L_63:
        /*0180*/ 	.byte	0x04, 0x12
        /*0182*/ 	.short	(.L_65 - .L_64)
	.align		4
.L_64:
        /*0184*/ 	.word	index@(_Z7unitVecIdEvjjPT_)
        /*0188*/ 	.word	0x00000000


	//----- nvinfo : EIATTR_MIN_STACK_SIZE
	.align		4
.L_65:
        /*018c*/ 	.byte	0x04, 0x12
        /*018e*/ 	.short	(.L_67 - .L_66)
	.align		4
.L_66:
        /*0190*/ 	.word	index@(_Z13CRStoCELLCSIGIdEvjjjPT_PiS2_S1_S2_S2_S2_)
        /*0194*/ 	.word	0x00000000


	//----- nvinfo : EIATTR_MIN_STACK_SIZE
	.align		4
.L_67:
        /*0198*/ 	.byte	0x04, 0x12
        /*019a*/ 	.short	(.L_69 - .L_68)
	.align		4
.L_68:
        /*019c*/ 	.word	index@(_Z6addCRSIdEvjjPT_PiS2_S1_S2_S2_S1_S2_S2_)
        /*01a0*/ 	.word	0x00000000


	//----- nvinfo : EIATTR_MIN_STACK_SIZE
	.align		4
.L_69:
        /*01a4*/ 	.byte	0x04, 0x12
        /*01a6*/ 	.short	(.L_71 - .L_70)
	.align		4
.L_70:
        /*01a8*/ 	.word	index@(_Z9kroneckerIdEvjjPT_PiS2_S1_S2_S2_S1_S2_S2_)
        /*01ac*/ 	.word	0x00000000


	//----- nvinfo : EIATTR_MIN_STACK_SIZE
	.align		4
.L_71:
        /*01b0*/ 	.byte	0x04, 0x12
        /*01b2*/ 	.short	(.L_73 - .L_72)
	.align		4
.L_72:
        /*01b4*/ 	.word	index@(_Z16assembleIdentityIdEvjPT_PiS2_)
        /*01b8*/ 	.word	0x00000000


	//----- nvinfo : EIATTR_MIN_STACK_SIZE
	.align		4
.L_73:
        /*01bc*/ 	.byte	0x04, 0x12
        /*01be*/ 	.short	(.L_75 - .L_74)
	.align		4
.L_74:
        /*01c0*/ 	.word	index@(_Z17assemble1DLaplaceIdEvjPT_PiS2_)
        /*01c4*/ 	.word	0x00000000


	//----- nvinfo : EIATTR_MIN_STACK_SIZE
	.align		4
.L_75:
        /*01c8*/ 	.byte	0x04, 0x12
        /*01ca*/ 	.short	(.L_77 - .L_76)
	.align		4
.L_76:
        /*01cc*/ 	.word	index@(_Z12prepCELLCSIGjjjPiS_S_)
        /*01d0*/ 	.word	0x00000000


	//----- nvinfo : EIATTR_MIN_STACK_SIZE
	.align		4
.L_77:
        /*01d4*/ 	.byte	0x04, 0x12
        /*01d6*/ 	.short	(.L_79 - .L_78)
	.align		4
.L_78:
        /*01d8*/ 	.word	index@(_Z10prepAddCRSjjPiS_S_S_S_)
        /*01dc*/ 	.word	0x00000000


	//----- nvinfo : EIATTR_MIN_STACK_SIZE
	.align		4
.L_79:
        /*01e0*/ 	.byte	0x04, 0x12
        /*01e2*/ 	.short	(.L_81 - .L_80)
	.align		4
.L_80:
        /*01e4*/ 	.word	index@(_Z12prepKroeckerjjPiS_S_)
        /*01e8*/ 	.word	0x00000000
.L_81:


//--------------------- .nv.compat                --------------------------
	.section	.nv.compat,"",@"SHT_CUDA_COMPAT_INFO"
	.align	4
        /*0000*/ 	.byte	0x02, 0x09, 0x00, 0x00, 0x02, 0x02, 0x01, 0x00, 0x02, 0x05, 0x05, 0x00, 0x03, 0x07, 0x01, 0x01
        /*0010*/ 	.byte	0x02, 0x03, 0x00, 0x00, 0x02, 0x06, 0x01, 0x00, 0x04, 0x0b, 0x08, 0x00, 0x01, 0x00, 0x00, 0x00
        /*0020*/ 	.byte	0x00, 0x00, 0x00, 0x00


//--------------------- .nv.info._Z6linvecIdEvjPT_S1_S1_S0_S0_ --------------------------
	.section	.nv.info._Z6linvecIdEvjPT_S1_S1_S0_S0_,"",@"SHT_CUDA_INFO"
	.sectionflags	@""
	.align	4


	//----- nvinfo : EIATTR_CUDA_API_VERSION
	.align		4
        /*0000*/ 	.byte	0x04, 0x37
        /*0002*/ 	.short	(.L_83 - .L_82)
.L_82:
        /*0004*/ 	.word	0x00000082


	//----- nvinfo : EIATTR_KPARAM_INFO
	.align		4
.L_83:
        /*0008*/ 	.byte	0x04, 0x17
        /*000a*/ 	.short	(.L_85 - .L_84)
.L_84:
        /*000c*/ 	.word	0x00000000
        /*0010*/ 	.short	0x0005
        /*0012*/ 	.short	0x0028
        /*0014*/ 	.byte	0x00, 0xf0, 0x21, 0x00


	//----- nvinfo : EIATTR_KPARAM_INFO
	.align		4
.L_85:
        /*0018*/ 	.byte	0x04, 0x17
        /*001a*/ 	.short	(.L_87 - .L_86)
.L_86:
        /*001c*/ 	.word	0x00000000
        /*0020*/ 	.short	0x0004
        /*0022*/ 	.short	0x0020
        /*0024*/ 	.byte	0x00, 0xf0, 0x21, 0x00


	//----- nvinfo : EIATTR_KPARAM_INFO
	.align		4
.L_87:
        /*0028*/ 	.byte	0x04, 0x17
        /*002a*/ 	.short	(.L_89 - .L_88)
.L_88:
        /*002c*/ 	.word	0x00000000
        /*0030*/ 	.short	0x0003
        /*0032*/ 	.short	0x0018
        /*0034*/ 	.byte	0x00, 0xf5, 0x21, 0x00


	//----- nvinfo : EIATTR_KPARAM_INFO
	.align		4
.L_89:
        /*0038*/ 	.byte	0x04, 0x17
        /*003a*/ 	.short	(.L_91 - .L_90)
.L_90:
        /*003c*/ 	.word	0x00000000
        /*0040*/ 	.short	0x0002
        /*0042*/ 	.short	0x0010
        /*0044*/ 	.byte	0x00, 0xf5, 0x21, 0x00


	//----- nvinfo : EIATTR_KPARAM_INFO
	.align		4
.L_91:
        /*0048*/ 	.byte	0x04, 0x17
        /*004a*/ 	.short	(.L_93 - .L_92)
.L_92:
        /*004c*/ 	.word	0x00000000
        /*0050*/ 	.short	0x0001
        /*0052*/ 	.short	0x0008
        /*0054*/ 	.byte	0x00, 0xf5, 0x21, 0x00


	//----- nvinfo : EIATTR_KPARAM_INFO
	.align		4
.L_93:
        /*0058*/ 	.byte	0x04, 0x17
        /*005a*/ 	.short	(.L_95 - .L_94)
.L_94:
        /*005c*/ 	.word	0x00000000
        /*0060*/ 	.short	0x0000
        /*0062*/ 	.short	0x0000
        /*0064*/ 	.byte	0x00, 0xf0, 0x11, 0x00


	//----- nvinfo : EIATTR_SPARSE_MMA_MASK
	.align		4
.L_95:
        /*0068*/ 	.byte	0x03, 0x50
        /*006a*/ 	.short	0x0000


	//----- nvinfo : EIATTR_MAXREG_COUNT
	.align		4
        /*006c*/ 	.byte	0x03, 0x1b
        /*006e*/ 	.short	0x00ff


	//----- nvinfo : EIATTR_MERCURY_ISA_VERSION
	.align		4
        /*0070*/ 	.byte	0x03, 0x5f
        /*0072*/ 	.short	0x0101


	//----- nvinfo : EIATTR_VRC_CTA_INIT_COUNT
	.align		4
        /*0074*/ 	.byte	0x02, 0x4a
	.zero		1
	.zero		1


	//----- nvinfo : EIATTR_EXIT_INSTR_OFFSETS
	.align		4
        /*0078*/ 	.byte	0x04, 0x1c
        /*007a*/ 	.short	(.L_97 - .L_96)


	//   ....[0]....
.L_96:
        /*007c*/ 	.word	0x00000070


	//   ....[1]....
        /*0080*/ 	.word	0x00000150


	//----- nvinfo : EIATTR_CBANK_PARAM_SIZE
	.align		4
.L_97:
        /*0084*/ 	.byte	0x03, 0x19
        /*0086*/ 	.short	0x0030


	//----- nvinfo : EIATTR_PARAM_CBANK
	.align		4
        /*0088*/ 	.byte	0x04, 0x0a
        /*008a*/ 	.short	(.L_99 - .L_98)
	.align		4
.L_98:
        /*008c*/ 	.word	index@(.nv.constant0._Z6linvecIdEvjPT_S1_S1_S0_S0_)
        /*0090*/ 	.short	0x0380
        /*0092*/ 	.short	0x0030


	//----- nvinfo : EIATTR_SW_WAR
	.align		4
.L_99:
        /*0094*/ 	.byte	0x04, 0x36
        /*0096*/ 	.short	(.L_101 - .L_100)
.L_100:
        /*0098*/ 	.word	0x00000008
.L_101:


//--------------------- .nv.info._Z3dotIdEvjPT_S1_S1_ --------------------------
	.section	.nv.info._Z3dotIdEvjPT_S1_S1_,"",@"SHT_CUDA_INFO"
	.sectionflags	@""
	.align	4


	//----- nvinfo : EIATTR_CUDA_API_VERSION
	.align		4
        /*0000*/ 	.byte	0x04, 0x37
        /*0002*/ 	.short	(.L_103 - .L_102)
.L_102:
        /*0004*/ 	.word	0x00000082


	//----- nvinfo : EIATTR_KPARAM_INFO
	.align		4
.L_103:
        /*0008*/ 	.byte	0x04, 0x17
        /*000a*/ 	.short	(.L_105 - .L_104)
.L_104:
        /*000c*/ 	.word	0x00000000
        /*0010*/ 	.short	0x0003
        /*0012*/ 	.short	0x0018
        /*0014*/ 	.byte	0x00, 0xf5, 0x21, 0x00


	//----- nvinfo : EIATTR_KPARAM_INFO
	.align		4
.L_105:
        /*0018*/ 	.byte	0x04, 0x17
        /*001a*/ 	.short	(.L_107 - .L_106)
.L_106:
        /*001c*/ 	.word	0x00000000
        /*0020*/ 	.short	0x0002
        /*0022*/ 	.short	0x0010
        /*0024*/ 	.byte	0x00, 0xf5, 0x21, 0x00


	//----- nvinfo : EIATTR_KPARAM_INFO
	.align		4
.L_107:
        /*0028*/ 	.byte	0x04, 0x17
        /*002a*/ 	.short	(.L_109 - .L_108)
.L_108:
        /*002c*/ 	.word	0x00000000
        /*0030*/ 	.short	0x0001
        /*0032*/ 	.short	0x0008
        /*0034*/ 	.byte	0x00, 0xf5, 0x21, 0x00


	//----- nvinfo : EIATTR_KPARAM_INFO
	.align		4
.L_109:
        /*0038*/ 	.byte	0x04, 0x17
        /*003a*/ 	.short	(.L_111 - .L_110)
.L_110:
        /*003c*/ 	.word	0x00000000
        /*0040*/ 	.short	0x0000
        /*0042*/ 	.short	0x0000
        /*0044*/ 	.byte	0x00, 0xf0, 0x11, 0x00


	//----- nvinfo : EIATTR_SPARSE_MMA_MASK
	.align		4
.L_111:
        /*0048*/ 	.byte	0x03, 0x50
        /*004a*/ 	.short	0x0000


	//----- nvinfo : EIATTR_MAXREG_COUNT
	.align		4
        /*004c*/ 	.byte	0x03, 0x1b
        /*004e*/ 	.short	0x00ff


	//----- nvinfo : EIATTR_NUM_BARRIERS
	.align		4
        /*0050*/ 	.byte	0x02, 0x4c
        /*0052*/ 	.byte	0x01
	.zero		1


	//----- nvinfo : EIATTR_MERCURY_ISA_VERSION
	.align		4
        /*0054*/ 	.byte	0x03, 0x5f
        /*0056*/ 	.short	0x0101


	//----- nvinfo : EIATTR_VRC_CTA_INIT_COUNT
	.align		4
        /*0058*/ 	.byte	0x02, 0x4a
	.zero		1
	.zero		1


	//----- nvinfo : EIATTR_EXIT_INSTR_OFFSETS
	.align		4
        /*005c*/ 	.byte	0x04, 0x1c
        /*005e*/ 	.short	(.L_113 - .L_112)


	//   ....[0]....
.L_112:
        /*0060*/ 	.word	0x00000070


	//   ....[1]....
        /*0064*/ 	.word	0x000002d0


	//   ....[2]....
        /*0068*/ 	.word	0x00000340


	//----- nvinfo : EIATTR_CBANK_PARAM_SIZE
	.align		4
.L_113:
        /*006c*/ 	.byte	0x03, 0x19
        /*006e*/ 	.short	0x0020


	//----- nvinfo : EIATTR_PARAM_CBANK
	.align		4
        /*0070*/ 	.byte	0x04, 0x0a
        /*0072*/ 	.short	(.L_115 - .L_114)
	.align		4
.L_114:
        /*0074*/ 	.word	index@(.nv.constant0._Z3dotIdEvjPT_S1_S1_)
        /*0078*/ 	.short	0x0380
        /*007a*/ 	.short	0x0020


	//----- nvinfo : EIATTR_SW_WAR
	.align		4
.L_115:
        /*007c*/ 	.byte	0x04, 0x36
        /*007e*/ 	.short	(.L_117 - .L_116)
.L_116:
        /*0080*/ 	.word	0x00000008
.L_117:


//--------------------- .nv.info._Z9matvecCRSIdEvjPT_PiS2_S1_S1_ --------------------------
	.section	.nv.info._Z9matvecCRSIdEvjPT_PiS2_S1_S1_,"",@"SHT_CUDA_INFO"
	.sectionflags	@""
	.align	4


	//----- nvinfo : EIATTR_CUDA_API_VERSION
	.align		4
        /*0000*/ 	.byte	0x04, 0x37
        /*0002*/ 	.short	(.L_119 - .L_118)
.L_118:
        /*0004*/ 	.word	0x00000082


	//----- nvinfo : EIATTR_KPARAM_INFO
	.align		4
.L_119:
        /*0008*/ 	.byte	0x04, 0x17
        /*000a*/ 	.short	(.L_121 - .L_120)
.L_120:
        /*000c*/ 	.word	0x00000000
        /*0010*/ 	.short	0x0005
        /*0012*/ 	.short	0x0028
        /*0014*/ 	.byte	0x00, 0xf5, 0x21, 0x00


	//----- nvinfo : EIATTR_KPARAM_INFO
	.align		4
.L_121:
        /*0018*/ 	.byte	0x04, 0x17
        /*001a*/ 	.short	(.L_123 - .L_122)
.L_122:
        /*001c*/ 	.word	0x00000000
        /*0020*/ 	.short	0x0004
        /*0022*/ 	.short	0x0020
        /*0024*/ 	.byte	0x00, 0xf5, 0x21, 0x00


	//----- nvinfo : EIATTR_KPARAM_INFO
	.align		4
.L_123:
        /*0028*/ 	.byte	0x04, 0x17
        /*002a*/ 	.short	(.L_125 - .L_124)
.L_124:
        /*002c*/ 	.word	0x00000000
        /*0030*/ 	.short	0x0003
        /*0032*/ 	.short	0x0018
        /*0034*/ 	.byte	0x00, 0xf5, 0x21, 0x00


	//----- nvinfo : EIATTR_KPARAM_INFO
	.align		4
.L_125:
        /*0038*/ 	.byte	0x04, 0x17
        /*003a*/ 	.short	(.L_127 - .L_126)
.L_126:
        /*003c*/ 	.word	0x00000000
        /*0040*/ 	.short	0x0002
        /*0042*/ 	.short	0x0010
        /*0044*/ 	.byte	0x00, 0xf5, 0x21, 0x00


	//----- nvinfo : EIATTR_KPARAM_INFO
	.align		4
.L_127:
        /*0048*/ 	.byte	0x04, 0x17
        /*004a*/ 	.short	(.L_129 - .L_128)
.L_128:
        /*004c*/ 	.word	0x00000000
        /*0050*/ 	.short	0x0001
        /*0052*/ 	.short	0x0008
        /*0054*/ 	.byte	0x00, 0xf5, 0x21, 0x00


	//----- nvinfo : EIATTR_KPARAM_INFO
	.align		4
.L_129:
        /*0058*/ 	.byte	0x04, 0x17
        /*005a*/ 	.short	(.L_131 - .L_130)
.L_130:
        /*005c*/ 	.word	0x00000000
        /*0060*/ 	.short	0x0000
        /*0062*/ 	.short	0x0000
        /*0064*/ 	.byte	0x00, 0xf0, 0x11, 0x00


	//----- nvinfo : EIATTR_SPARSE_MMA_MASK
	.align		4
.L_131:
        /*0068*/ 	.byte	0x03, 0x50
        /*006a*/ 	.short	0x0000


	//----- nvinfo : EIATTR_MAXREG_COUNT
	.align		4
        /*006c*/ 	.byte	0x03, 0x1b
        /*006e*/ 	.short	0x00ff


	//----- nvinfo : EIATTR_MERCURY_ISA_VERSION
	.align		4
        /*0070*/ 	.byte	0x03, 0x5f
        /*0072*/ 	.short	0x0101


	//----- nvinfo : EIATTR_VRC_CTA_INIT_COUNT
	.align		4
        /*0074*/ 	.byte	0x02, 0x4a
	.zero		1
	.zero		1


	//----- nvinfo : EIATTR_EXIT_INSTR_OFFSETS
	.align		4
        /*0078*/ 	.byte	0x04, 0x1c
        /*007a*/ 	.short	(.L_133 - .L_132)


	//   ....[0]....
.L_132:
        /*007c*/ 	.word	0x00000070


	//   ....[1]....
        /*0080*/ 	.word	0x00000f40


	//----- nvinfo : EIATTR_CRS_STACK_SIZE
	.align		4
.L_133:
        /*0084*/ 	.byte	0x04, 0x1e
        /*0086*/ 	.short	(.L_135 - .L_134)
.L_134:
        /*0088*/ 	.word	0x00000000


	//----- nvinfo : EIATTR_CBANK_PARAM_SIZE
	.align		4
.L_135:
        /*008c*/ 	.byte	0x03, 0x19
        /*008e*/ 	.short	0x0030


	//----- nvinfo : EIATTR_PARAM_CBANK
	.align		4
        /*0090*/ 	.byte	0x04, 0x0a
        /*0092*/ 	.short	(.L_137 - .L_136)
	.align		4
.L_136:
        /*0094*/ 	.word	index@(.nv.constant0._Z9matvecCRSIdEvjPT_PiS2_S1_S1_)
        /*0098*/ 	.short	0x0380
        /*009a*/ 	.short	0x0030


	//----- nvinfo : EIATTR_SW_WAR
	.align		4
.L_137:
        /*009c*/ 	.byte	0x04, 0x36
        /*009e*/ 	.short	(.L_139 - .L_138)
.L_138:
        /*00a0*/ 	.word	0x00000008
.L_139:


//--------------------- .nv.info._Z16matvecCELLCSIGMAIdEvjjPT_PiS2_S2_S1_S1_ --------------------------
	.section	.nv.info._Z16matvecCELLCSIGMAIdEvjjPT_PiS2_S2_S1_S1_,"",@"SHT_CUDA_INFO"
	.sectionflags	@""
	.align	4


	//----- nvinfo : EIATTR_CUDA_API_VERSION
	.align		4
        /*0000*/ 	.byte	0x04, 0x37
        /*0002*/ 	.short	(.L_141 - .L_140)
.L_140:
        /*0004*/ 	.word	0x00000082


	//----- nvinfo : EIATTR_KPARAM_INFO
	.align		4
.L_141:
        /*0008*/ 	.byte	0x04, 0x17
        /*000a*/ 	.short	(.L_143 - .L_142)
.L_142:
        /*000c*/ 	.word	0x00000000
        /*0010*/ 	.short	0x0007
        /*0012*/ 	.short	0x0030
        /*0014*/ 	.byte	0x00, 0xf5, 0x21, 0x00


	//----- nvinfo : EIATTR_KPARAM_INFO
	.align		4
.L_143:
        /*0018*/ 	.byte	0x04, 0x17
        /*001a*/ 	.short	(.L_145 - .L_144)
.L_144:
        /*001c*/ 	.word	0x00000000
        /*0020*/ 	.short	0x0006
        /*0022*/ 	.short	0x0028
        /*0024*/ 	.byte	0x00, 0xf5, 0x21, 0x00


	//----- nvinfo : EIATTR_KPARAM_INFO
	.align		4
.L_145:
        /*0028*/ 	.byte	0x04, 0x17
        /*002a*/ 	.short	(.L_147 - .L_146)
.L_146:
        /*002c*/ 	.word	0x00000000
        /*0030*/ 	.short	0x0005
        /*0032*/ 	.short	0x0020
        /*0034*/ 	.byte	0x00, 0xf5, 0x21, 0x00


	//----- nvinfo : EIATTR_KPARAM_INFO
	.align		4
.L_147:
        /*0038*/ 	.byte	0x04, 0x17
        /*003a*/ 	.short	(.L_149 - .L_148)
.L_148:
        /*003c*/ 	.word	0x00000000
        /*0040*/ 	.short	0x0004
        /*0042*/ 	.short	0x0018
        /*0044*/ 	.byte	0x00, 0xf5, 0x21, 0x00


	//----- nvinfo : EIATTR_KPARAM_INFO
	.align		4
.L_149:
        /*0048*/ 	.byte	0x04, 0x17
        /*004a*/ 	.short	(.L_151 - .L_150)
.L_150:
        /*004c*/ 	.word	0x00000000
        /*0050*/ 	.short	0x0003
        /*0052*/ 	.short	0x0010
        /*0054*/ 	.byte	0x00, 0xf5, 0x21, 0x00


	//----- nvinfo : EIATTR_KPARAM_INFO
	.align		4
.L_151:
        /*0058*/ 	.byte	0x04, 0x17
        /*005a*/ 	.short	(.L_153 - .L_152)
.L_152:
        /*005c*/ 	.word	0x00000000
        /*0060*/ 	.short	0x0002
        /*0062*/ 	.short	0x0008
        /*0064*/ 	.byte	0x00, 0xf5, 0x21, 0x00


	//----- nvinfo : EIATTR_KPARAM_INFO
	.align		4
.L_153:
        /*0068*/ 	.byte	0x04, 0x17
        /*006a*/ 	.short	(.L_155 - .L_154)
.L_154:
        /*006c*/ 	.word	0x00000000
        /*0070*/ 	.short	0x0001
        /*0072*/ 	.short	0x0004
        /*0074*/ 	.byte	0x00, 0xf0, 0x11, 0x00


	//----- nvinfo : EIATTR_KPARAM_INFO
	.align		4
.L_155:
        /*0078*/ 	.byte	0x04, 0x17
        /*007a*/ 	.short	(.L_157 - .L_156)
.L_156:
        /*007c*/ 	.word	0x00000000
        /*0080*/ 	.short	0x0000
        /*0082*/ 	.short	0x0000
        /*0084*/ 	.byte	0x00, 0xf0, 0x11, 0x00


	//----- nvinfo : EIATTR_SPARSE_MMA_MASK
	.align		4
.L_157:
        /*0088*/ 	.byte	0x03, 0x50
        /*008a*/ 	.short	0x0000


	//----- nvinfo : EIATTR_MAXREG_COUNT
	.align		4
        /*008c*/ 	.byte	0x03, 0x1b
        /*008e*/ 	.short	0x00ff


	//----- nvinfo : EIATTR_MERCURY_ISA_VERSION
	.align		4
        /*0090*/ 	.byte	0x03, 0x5f
        /*0092*/ 	.short	0x0101


	//----- nvinfo : EIATTR_VRC_CTA_INIT_COUNT
	.align		4
        /*0094*/ 	.byte	0x02, 0x4a
	.zero		1
	.zero		1


	//----- nvinfo : EIATTR_EXIT_INSTR_OFFSETS
	.align		4
        /*0098*/ 	.byte	0x04, 0x1c
        /*009a*/ 	.short	(.L_159 - .L_158)


	//   ....[0]....
.L_158:
        /*009c*/ 	.word	0x00000070


	//   ....[1]....
        /*00a0*/ 	.word	0x00000bf0


	//----- nvinfo : EIATTR_CBANK_PARAM_SIZE
	.align		4
.L_159:
        /*00a4*/ 	.byte	0x03, 0x19
        /*00a6*/ 	.short	0x0038


	//----- nvinfo : EIATTR_PARAM_CBANK
	.align		4
        /*00a8*/ 	.byte	0x04, 0x0a
        /*00aa*/ 	.short	(.L_161 - .L_160)
	.align		4
.L_160:
        /*00ac*/ 	.word	index@(.nv.constant0._Z16matvecCELLCSIGMAIdEvjjPT_PiS2_S2_S1_S1_)
        /*00b0*/ 	.short	0x0380
        /*00b2*/ 	.short	0x0038


	//----- nvinfo : EIATTR_SW_WAR
	.align		4
.L_161:
        /*00b4*/ 	.byte	0x04, 0x36
        /*00b6*/ 	.short	(.L_163 - .L_162)
.L_162:
        /*00b8*/ 	.word	0x00000008
.L_163:


//--------------------- .nv.info._Z7unitVecIdEvjjPT_ --------------------------
	.section	.nv.info._Z7unitVecIdEvjjPT_,"",@"SHT_CUDA_INFO"
	.sectionflags	@""
	.align	4


	//----- nvinfo : EIATTR_CUDA_API_VERSION
	.align		4
        /*0000*/ 	.byte	0x04, 0x37
        /*0002*/ 	.short	(.L_165 - .L_164)
.L_164:
        /*0004*/ 	.word	0x00000082


	//----- nvinfo : EIATTR_KPARAM_INFO
	.align		4
.L_165:
        /*0008*/ 	.byte	0x04, 0x17
        /*000a*/ 	.short	(.L_167 - .L_166)
.L_166:
        /*000c*/ 	.word	0x00000000
        /*0010*/ 	.short	0x0002
        /*0012*/ 	.short	0x0008
        /*0014*/ 	.byte	0x00, 0xf5, 0x21, 0x00


	//----- nvinfo : EIATTR_KPARAM_INFO
	.align		4
.L_167:
        /*0018*/ 	.byte	0x04, 0x17
        /*001a*/ 	.short	(.L_169 - .L_168)
.L_168:
        /*001c*/ 	.word	0x00000000
        /*0020*/ 	.short	0x0001
        /*0022*/ 	.short	0x0004
        /*0024*/ 	.byte	0x00, 0xf0, 0x11, 0x00


	//----- nvinfo : EIATTR_KPARAM_INFO
	.align		4
.L_169:
        /*0028*/ 	.byte	0x04, 0x17
        /*002a*/ 	.short	(.L_171 - .L_170)
.L_170:
        /*002c*/ 	.word	0x00000000
        /*0030*/ 	.short	0x0000
        /*0032*/ 	.short	0x0000
        /*0034*/ 	.byte	0x00, 0xf0, 0x11, 0x00


	//----- nvinfo : EIATTR_SPARSE_MMA_MASK
	.align		4
.L_171:
        /*0038*/ 	.byte	0x03, 0x50
        /*003a*/ 	.short	0x0000


	//----- nvinfo : EIATTR_MAXREG_COUNT
	.align		4
        /*003c*/ 	.byte	0x03, 0x1b
        /*003e*/ 	.short	0x00ff


	//----- nvinfo : EIATTR_MERCURY_ISA_VERSION
	.align		4
        /*0040*/ 	.byte	0x03, 0x5f
        /*0042*/ 	.short	0x0101


	//----- nvinfo : EIATTR_VRC_CTA_INIT_COUNT
	.align		4
        /*0044*/ 	.byte	0x02, 0x4a
	.zero		1
	.zero		1


	//----- nvinfo : EIATTR_EXIT_INSTR_OFFSETS
	.align		4
        /*0048*/ 	.byte	0x04, 0x1c
        /*004a*/ 	.short	(.L_173 - .L_172)


	//   ....[0]....
.L_172:
        /*004c*/ 	.word	0x00000070


	//   ....[1]....
        /*0050*/ 	.word	0x00000100


	//----- nvinfo : EIATTR_CBANK_PARAM_SIZE
	.align		4
.L_173:
        /*0054*/ 	.byte	0x03, 0x19
        /*0056*/ 	.short	0x0010


	//----- nvinfo : EIATTR_PARAM_CBANK
	.align		4
        /*0058*/ 	.byte	0x04, 0x0a
        /*005a*/ 	.short	(.L_175 - .L_174)
	.align		4
.L_174:
        /*005c*/ 	.word	index@(.nv.constant0._Z7unitVecIdEvjjPT_)
        /*0060*/ 	.short	0x0380
        /*0062*/ 	.short	0x0010


	//----- nvinfo : EIATTR_SW_WAR
	.align		4
.L_175:
        /*0064*/ 	.byte	0x04, 0x36
        /*0066*/ 	.short	(.L_177 - .L_176)
.L_176:
        /*0068*/ 	.word	0x00000008
.L_177:


//--------------------- .nv.info._Z13CRStoCELLCSIGIdEvjjjPT_PiS2_S1_S2_S2_S2_ --------------------------
	.section	.nv.info._Z13CRStoCELLCSIGIdEvjjjPT_PiS2_S1_S2_S2_S2_,"",@"SHT_CUDA_INFO"
	.sectionflags	@""
	.align	4


	//----- nvinfo : EIATTR_CUDA_API_VERSION
	.align		4
        /*0000*/ 	.byte	0x04, 0x37
        /*0002*/ 	.short	(.L_179 - .L_178)
.L_178:
        /*0004*/ 	.word	0x00000082


	//----- nvinfo : EIATTR_KPARAM_INFO
	.align		4
.L_179:
        /*0008*/ 	.byte	0x04, 0x17
        /*000a*/ 	.short	(.L_181 - .L_180)
.L_180:
        /*000c*/ 	.word	0x00000000
        /*0010*/ 	.short	0x0009
        /*0012*/ 	.short	0x0040
        /*0014*/ 	.byte	0x00, 0xf5, 0x21, 0x00


	//----- nvinfo : EIATTR_KPARAM_INFO
	.align		4
.L_181:
        /*0018*/ 	.byte	0x04, 0x17
        /*001a*/ 	.short	(.L_183 - .L_182)
.L_182:
        /*001c*/ 	.word	0x00000000
        /*0020*/ 	.short	0x0008
        /*0022*/ 	.short	0x0038
        /*0024*/ 	.byte	0x00, 0xf5, 0x21, 0x00


	//----- nvinfo : EIATTR_KPARAM_INFO
	.align		4
.L_183:
        /*0028*/ 	.byte	0x04, 0x17
        /*002a*/ 	.short	(.L_185 - .L_184)
.L_184:
        /*002c*/ 	.word	0x00000000
        /*0030*/ 	.short	0x0007
        /*0032*/ 	.short	0x0030
        /*0034*/ 	.byte	0x00, 0xf5, 0x21, 0x00


	//----- nvinfo : EIATTR_KPARAM_INFO
	.align		4
.L_185:
        /*0038*/ 	.byte	0x04, 0x17
        /*003a*/ 	.short	(.L_187 - .L_186)
.L_186:
        /*003c*/ 	.word	0x00000000
        /*0040*/ 	.short	0x0006
        /*0042*/ 	.short	0x0028
        /*0044*/ 	.byte	0x00, 0xf5, 0x21, 0x00


	//----- nvinfo : EIATTR_KPARAM_INFO
	.align		4
.L_187:
        /*0048*/ 	.byte	0x04, 0x17
        /*004a*/ 	.short	(.L_189 - .L_188)
.L_188:
        /*004c*/ 	.word	0x00000000
        /*0050*/ 	.short	0x0005
        /*0052*/ 	.short	0x0020
        /*0054*/ 	.byte	0x00, 0xf5, 0x21, 0x00


	//----- nvinfo : EIATTR_KPARAM_INFO
	.align		4
.L_189:
        /*0058*/ 	.byte	0x04, 0x17
        /*005a*/ 	.short	(.L_191 - .L_190)
.L_190:
        /*005c*/ 	.word	0x00000000
        /*0060*/ 	.short	0x0004
        /*0062*/ 	.short	0x0018
        /*0064*/ 	.byte	0x00, 0xf5, 0x21, 0x00


	//----- nvinfo : EIATTR_KPARAM_INFO
	.align		4
.L_191:
        /*0068*/ 	.byte	0x04, 0x17
        /*006a*/ 	.short	(.L_193 - .L_192)
.L_192:
        /*006c*/ 	.word	0x00000000
        /*0070*/ 	.short	0x0003
        /*0072*/ 	.short	0x0010
        /*0074*/ 	.byte	0x00, 0xf5, 0x21, 0x00


	//----- nvinfo : EIATTR_KPARAM_INFO
	.align		4
.L_193:
        /*0078*/ 	.byte	0x04, 0x17
        /*007a*/ 	.short	(.L_195 - .L_194)
.L_194:
        /*007c*/ 	.word	0x00000000
        /*0080*/ 	.short	0x0002
        /*0082*/ 	.short	0x0008
        /*0084*/ 	.byte	0x00, 0xf0, 0x11, 0x00


	//----- nvinfo : EIATTR_KPARAM_INFO
	.align		4
.L_195:
        /*0088*/ 	.byte	0x04, 0x17
        /*008a*/ 	.short	(.L_197 - .L_196)
.L_196:
        /*008c*/ 	.word	0x00000000
        /*0090*/ 	.short	0x0001
        /*0092*/ 	.short	0x0004
        /*0094*/ 	.byte	0x00, 0xf0, 0x11, 0x00


	//----- nvinfo : EIATTR_KPARAM_INFO
	.align		4
.L_197:
        /*0098*/ 	.byte	0x04, 0x17
        /*009a*/ 	.short	(.L_199 - .L_198)
.L_198:
        /*009c*/ 	.word	0x00000000
        /*00a0*/ 	.short	0x0000
        /*00a2*/ 	.short	0x0000
        /*00a4*/ 	.byte	0x00, 0xf0, 0x11, 0x00


	//----- nvinfo : EIATTR_SPARSE_MMA_MASK
	.align		4
.L_199:
        /*00a8*/ 	.byte	0x03, 0x50
        /*00aa*/ 	.short	0x0000


	//----- nvinfo : EIATTR_MAXREG_COUNT
	.align		4
        /*00ac*/ 	.byte	0x03, 0x1b
        /*00ae*/ 	.short	0x00ff


	//----- nvinfo : EIATTR_MERCURY_ISA_VERSION
	.align		4
        /*00b0*/ 	.byte	0x03, 0x5f
        /*00b2*/ 	.short	0x0101


	//----- nvinfo : EIATTR_VRC_CTA_INIT_COUNT
	.align		4
        /*00b4*/ 	.byte	0x02, 0x4a
	.zero		1
	.zero		1


	//----- nvinfo : EIATTR_EXIT_INSTR_OFFSETS
	.align		4
        /*00b8*/ 	.byte	0x04, 0x1c
        /*00ba*/ 	.short	(.L_201 - .L_200)


	//   ....[0]....
.L_200:
        /*00bc*/ 	.word	0x00000070


	//   ....[1]....
        /*00c0*/ 	.word	0x000003a0


	//----- nvinfo : EIATTR_CBANK_PARAM_SIZE
	.align		4
.L_201:
        /*00c4*/ 	.byte	0x03, 0x19
        /*00c6*/ 	.short	0x0048


	//----- nvinfo : EIATTR_PARAM_CBANK
	.align		4
        /*00c8*/ 	.byte	0x04, 0x0a
        /*00ca*/ 	.short	(.L_203 - .L_202)
	.align		4
.L_202:
        /*00cc*/ 	.word	index@(.nv.constant0._Z13CRStoCELLCSIGIdEvjjjPT_PiS2_S1_S2_S2_S2_)
        /*00d0*/ 	.short	0x0380
        /*00d2*/ 	.short	0x0048


	//----- nvinfo : EIATTR_SW_WAR
	.align		4
.L_203:
        /*00d4*/ 	.byte	0x04, 0x36
        /*00d6*/ 	.short	(.L_205 - .L_204)
.L_204:
        /*00d8*/ 	.word	0x00000008
.L_205:


//--------------------- .nv.info._Z6addCRSIdEvjjPT_PiS2_S1_S2_S2_S1_S2_S2_ --------------------------
	.section	.nv.info._Z6addCRSIdEvjjPT_PiS2_S1_S2_S2_S1_S2_S2_,"",@"SHT_CUDA_INFO"
	.sectionflags	@""
	.align	4


	//----- nvinfo : EIATTR_CUDA_API_VERSION
	.align		4
        /*0000*/ 	.byte	0x04, 0x37
        /*0002*/ 	.short	(.L_207 - .L_206)
.L_206:
        /*0004*/ 	.word	0x00000082


	//----- nvinfo : EIATTR_KPARAM_INFO
	.align		4
.L_207:
        /*0008*/ 	.byte	0x04, 0x17
        /*000a*/ 	.short	(.L_209 - .L_208)
.L_208:
        /*000c*/ 	.word	0x00000000
        /*0010*/ 	.short	0x000a
        /*0012*/ 	.short	0x0048
        /*0014*/ 	.byte	0x00, 0xf5, 0x21, 0x00


	//----- nvinfo : EIATTR_KPARAM_INFO
	.align		4
.L_209:
        /*0018*/ 	.byte	0x04, 0x17
        /*001a*/ 	.short	(.L_211 - .L_210)
.L_210:
        /*001c*/ 	.word	0x00000000
        /*0020*/ 	.short	0x0009
        /*0022*/ 	.short	0x0040
        /*0024*/ 	.byte	0x00, 0xf5, 0x21, 0x00


	//----- nvinfo : EIATTR_KPARAM_INFO
	.align		4
.L_211:
        /*0028*/ 	.byte	0x04, 0x17
        /*002a*/ 	.short	(.L_213 - .L_212)
.L_212:
        /*002c*/ 	.word	0x00000000
        /*0030*/ 	.short	0x0008
        /*0032*/ 	.short	0x0038
        /*0034*/ 	.byte	0x00, 0xf5, 0x21, 0x00


	//----- nvinfo : EIATTR_KPARAM_INFO
	.align		4
.L_213:
        /*0038*/ 	.byte	0x04, 0x17
        /*003a*/ 	.short	(.L_215 - .L_214)
.L_214:
        /*003c*/ 	.word	0x00000000
        /*0040*/ 	.short	0x0007
        /*0042*/ 	.short	0x0030
        /*0044*/ 	.byte	0x00, 0xf5, 0x21, 0x00


	//----- nvinfo : EIATTR_KPARAM_INFO
	.align		4
.L_215:
        /*0048*/ 	.byte	0x04, 0x17
        /*004a*/ 	.short	(.L_217 - .L_216)
.L_216:
        /*004c*/ 	.word	0x00000000
        /*0050*/ 	.short	0x0006
        /*0052*/ 	.short	0x0028
        /*0054*/ 	.byte	0x00, 0xf5, 0x21, 0x00


	//----- nvinfo : EIATTR_KPARAM_INFO
	.align		4
.L_217:
        /*0058*/ 	.byte	0x04, 0x17
        /*005a*/ 	.short	(.L_219 - .L_218)
.L_218:
        /*005c*/ 	.word	0x00000000
        /*0060*/ 	.short	0x0005
        /*0062*/ 	.short	0x0020
        /*0064*/ 	.byte	0x00, 0xf5, 0x21, 0x00


	//----- nvinfo : EIATTR_KPARAM_INFO
	.align		4
.L_219:
        /*0068*/ 	.byte	0x04, 0x17
        /*006a*/ 	.short	(.L_221 - .L_220)
.L_220:
        /*006c*/ 	.word	0x00000000
        /*0070*/ 	.short	0x0004
        /*0072*/ 	.short	0x0018
        /*0074*/ 	.byte	0x00, 0xf5, 0x21, 0x00


	//----- nvinfo : EIATTR_KPARAM_INFO
	.align		4
.L_221:
        /*0078*/ 	.byte	0x04, 0x17
        /*007a*/ 	.short	(.L_223 - .L_222)
.L_222:
        /*007c*/ 	.word	0x00000000
        /*0080*/ 	.short	0x0003
        /*0082*/ 	.short	0x0010
        /*0084*/ 	.byte	0x00, 0xf5, 0x21, 0x00


	//----- nvinfo : EIATTR_KPARAM_INFO
	.align		4
.L_223:
        /*0088*/ 	.byte	0x04, 0x17
        /*008a*/ 	.short	(.L_225 - .L_224)
.L_224:
        /*008c*/ 	.word	0x00000000
        /*0090*/ 	.short	0x0002
        /*0092*/ 	.short	0x0008
        /*0094*/ 	.byte	0x00, 0xf5, 0x21, 0x00


	//----- nvinfo : EIATTR_KPARAM_INFO
	.align		4
.L_225:
        /*0098*/ 	.byte	0x04, 0x17
        /*009a*/ 	.short	(.L_227 - .L_226)
.L_226:
        /*009c*/ 	.word	0x00000000
        /*00a0*/ 	.short	0x0001
        /*00a2*/ 	.short	0x0004
        /*00a4*/ 	.byte	0x00, 0xf0, 0x11, 0x00


	//----- nvinfo : EIATTR_KPARAM_INFO
	.align		4
.L_227:
        /*00a8*/ 	.byte	0x04, 0x17
        /*00aa*/ 	.short	(.L_229 - .L_228)
.L_228:
        /*00ac*/ 	.word	0x00000000
        /*00b0*/ 	.short	0x0000
        /*00b2*/ 	.short	0x0000
        /*00b4*/ 	.byte	0x00, 0xf0, 0x11, 0x00


	//----- nvinfo : EIATTR_SPARSE_MMA_MASK
	.align		4
.L_229:
        /*00b8*/ 	.byte	0x03, 0x50
        /*00ba*/ 	.short	0x0000


	//----- nvinfo : EIATTR_MAXREG_COUNT
	.align		4
        /*00bc*/ 	.byte	0x03, 0x1b
        /*00be*/ 	.short	0x00ff


	//----- nvinfo : EIATTR_MERCURY_ISA_VERSION
	.align		4
        /*00c0*/ 	.byte	0x03, 0x5f
        /*00c2*/ 	.short	0x0101


	//----- nvinfo : EIATTR_VRC_CTA_INIT_COUNT
	.align		4
        /*00c4*/ 	.byte	0x02, 0x4a
	.zero		1
	.zero		1


	//----- nvinfo : EIATTR_EXIT_INSTR_OFFSETS
	.align		4
        /*00c8*/ 	.byte	0x04, 0x1c
        /*00ca*/ 	.short	(.L_231 - .L_230)


	//   ....[0]....
.L_230:
        /*00cc*/ 	.word	0x00000070


	//   ....[1]....
        /*00d0*/ 	.word	0x00000780


	//   ....[2]....
        /*00d4*/ 	.word	0x00000890


	//----- nvinfo : EIATTR_CRS_STACK_SIZE
	.align		4
.L_231:
        /*00d8*/ 	.byte	0x04, 0x1e
        /*00da*/ 	.short	(.L_233 - .L_232)
.L_232:
        /*00dc*/ 	.word	0x00000000


	//----- nvinfo : EIATTR_CBANK_PARAM_SIZE
	.align		4
.L_233:
        /*00e0*/ 	.byte	0x03, 0x19
        /*00e2*/ 	.short	0x0050


	//----- nvinfo : EIATTR_PARAM_CBANK
	.align		4
        /*00e4*/ 	.byte	0x04, 0x0a
        /*00e6*/ 	.short	(.L_235 - .L_234)
	.align		4
.L_234:
        /*00e8*/ 	.word	index@(.nv.constant0._Z6addCRSIdEvjjPT_PiS2_S1_S2_S2_S1_S2_S2_)
        /*00ec*/ 	.short	0x0380
        /*00ee*/ 	.short	0x0050


	//----- nvinfo : EIATTR_SW_WAR
	.align		4
.L_235:
        /*00f0*/ 	.byte	0x04, 0x36
        /*00f2*/ 	.short	(.L_237 - .L_236)
.L_236:
        /*00f4*/ 	.word	0x00000008
.L_237:


//--------------------- .nv.info._Z9kroneckerIdEvjjPT_PiS2_S1_S2_S2_S1_S2_S2_ --------------------------
	.section	.nv.info._Z9kroneckerIdEvjjPT_PiS2_S1_S2_S2_S1_S2_S2_,"",@"SHT_CUDA_INFO"
	.sectionflags	@""
	.align	4


	//----- nvinfo : EIATTR_CUDA_API_VERSION
	.align		4
        /*0000*/ 	.byte	0x04, 0x37
        /*0002*/ 	.short	(.L_239 - .L_238)
.L_238:
        /*0004*/ 	.word	0x00000082


	//----- nvinfo : EIATTR_KPARAM_INFO
	.align		4
.L_239:
        /*0008*/ 	.byte	0x04, 0x17
        /*000a*/ 	.short	(.L_241 - .L_240)
.L_240:
        /*000c*/ 	.word	0x00000000
        /*0010*/ 	.short	0x000a
        /*0012*/ 	.short	0x0048
        /*0014*/ 	.byte	0x00, 0xf5, 0x21, 0x00


	//----- nvinfo : EIATTR_KPARAM_INFO
	.align		4
.L_241:
        /*0018*/ 	.byte	0x04, 0x17
        /*001a*/ 	.short	(.L_243 - .L_242)
.L_242:
        /*001c*/ 	.word	0x00000000
        /*0020*/ 	.short	0x0009
        /*0022*/ 	.short	0x0040
        /*0024*/ 	.byte	0x00, 0xf5, 0x21, 0x00


	//----- nvinfo : EIATTR_KPARAM_INFO
	.align		4
.L_243:
        /*0028*/ 	.byte	0x04, 0x17
        /*002a*/ 	.short	(.L_245 - .L_244)
.L_244:
        /*002c*/ 	.word	0x00000000
        /*0030*/ 	.short	0x0008
        /*0032*/ 	.short	0x0038
        /*0034*/ 	.byte	0x00, 0xf5, 0x21, 0x00


	//----- nvinfo : EIATTR_KPARAM_INFO
	.align		4
.L_245:
        /*0038*/ 	.byte	0x04, 0x17
        /*003a*/ 	.short	(.L_247 - .L_246)
.L_246:
        /*003c*/ 	.word	0x00000000
        /*0040*/ 	.short	0x0007
        /*0042*/ 	.short	0x0030
        /*0044*/ 	.byte	0x00, 0xf5, 0x21, 0x00


	//----- nvinfo : EIATTR_KPARAM_INFO
	.align		4
.L_247:
        /*0048*/ 	.byte	0x04, 0x17
        /*004a*/ 	.short	(.L_249 - .L_248)
.L_248:
        /*004c*/ 	.word	0x00000000
        /*0050*/ 	.short	0x0006
        /*0052*/ 	.short	0x0028
        /*0054*/ 	.byte	0x00, 0xf5, 0x21, 0x00


	//----- nvinfo : EIATTR_KPARAM_INFO
	.align		4
.L_249:
        /*0058*/ 	.byte	0x04, 0x17
        /*005a*/ 	.short	(.L_251 - .L_250)
.L_250:
        /*005c*/ 	.word	0x00000000
        /*0060*/ 	.short	0x0005
        /*0062*/ 	.short	0x0020
        /*0064*/ 	.byte	0x00, 0xf5, 0x21, 0x00


	//----- nvinfo : EIATTR_KPARAM_INFO
	.align		4
.L_251:
        /*0068*/ 	.byte	0x04, 0x17
        /*006a*/ 	.short	(.L_253 - .L_252)
.L_252:
        /*006c*/ 	.word	0x00000000
        /*0070*/ 	.short	0x0004
        /*0072*/ 	.short	0x0018
        /*0074*/ 	.byte	0x00, 0xf5, 0x21, 0x00


	//----- nvinfo : EIATTR_KPARAM_INFO
	.align		4
.L_253:
        /*0078*/ 	.byte	0x04, 0x17
        /*007a*/ 	.short	(.L_255 - .L_254)
.L_254:
        /*007c*/ 	.word	0x00000000
        /*0080*/ 	.short	0x0003
        /*0082*/ 	.short	0x0010
        /*0084*/ 	.byte	0x00, 0xf5, 0x21, 0x00


	//----- nvinfo : EIATTR_KPARAM_INFO
	.align		4
.L_255:
        /*0088*/ 	.byte	0x04, 0x17
        /*008a*/ 	.short	(.L_257 - .L_256)
.L_256:
        /*008c*/ 	.word	0x00000000
        /*0090*/ 	.short	0x0002
        /*0092*/ 	.short	0x0008
        /*0094*/ 	.byte	0x00, 0xf5, 0x21, 0x00


	//----- nvinfo : EIATTR_KPARAM_INFO
	.align		4
.L_257:
        /*0098*/ 	.byte	0x04, 0x17
        /*009a*/ 	.short	(.L_259 - .L_258)
.L_258:
        /*009c*/ 	.word	0x00000000
        /*00a0*/ 	.short	0x0001
        /*00a2*/ 	.short	0x0004
        /*00a4*/ 	.byte	0x00, 0xf0, 0x11, 0x00


	//----- nvinfo : EIATTR_KPARAM_INFO
	.align		4
.L_259:
        /*00a8*/ 	.byte	0x04, 0x17
        /*00aa*/ 	.short	(.L_261 - .L_260)
.L_260:
        /*00ac*/ 	.word	0x00000000
        /*00b0*/ 	.short	0x0000
        /*00b2*/ 	.short	0x0000
        /*00b4*/ 	.byte	0x00, 0xf0, 0x11, 0x00


	//----- nvinfo : EIATTR_SPARSE_MMA_MASK
	.align		4
.L_261:
        /*00b8*/ 	.byte	0x03, 0x50
        /*00ba*/ 	.short	0x0000


	//----- nvinfo : EIATTR_MAXREG_COUNT
	.align		4
        /*00bc*/ 	.byte	0x03, 0x1b
        /*00be*/ 	.short	0x00ff


	//----- nvinfo : EIATTR_MERCURY_ISA_VERSION
	.align		4
        /*00c0*/ 	.byte	0x03, 0x5f
        /*00c2*/ 	.short	0x0101


	//----- nvinfo : EIATTR_VRC_CTA_INIT_COUNT
	.align		4
        /*00c4*/ 	.byte	0x02, 0x4a
	.zero		1
	.zero		1


	//----- nvinfo : EIATTR_EXIT_INSTR_OFFSETS
	.align		4
        /*00c8*/ 	.byte	0x04, 0x1c
        /*00ca*/ 	.short	(.L_263 - .L_262)


	//   ....[0]....
.L_262:
        /*00cc*/ 	.word	0x00000080


	//   ....[1]....
        /*00d0*/ 	.word	0x000004c0


	//----- nvinfo : EIATTR_CRS_STACK_SIZE
	.align		4
.L_263:
        /*00d4*/ 	.byte	0x04, 0x1e
        /*00d6*/ 	.short	(.L_265 - .L_264)
.L_264:
        /*00d8*/ 	.word	0x00000000


	//----- nvinfo : EIATTR_CBANK_PARAM_SIZE
	.align		4
.L_265:
        /*00dc*/ 	.byte	0x03, 0x19
        /*00de*/ 	.short	0x0050


	//----- nvinfo : EIATTR_PARAM_CBANK
	.align		4
        /*00e0*/ 	.byte	0x04, 0x0a
        /*00e2*/ 	.short	(.L_267 - .L_266)
	.align		4
.L_266:
        /*00e4*/ 	.word	index@(.nv.constant0._Z9kroneckerIdEvjjPT_PiS2_S1_S2_S2_S1_S2_S2_)
        /*00e8*/ 	.short	0x0380
        /*00ea*/ 	.short	0x0050


	//----- nvinfo : EIATTR_SW_WAR
	.align		4
.L_267:
        /*00ec*/ 	.byte	0x04, 0x36
        /*00ee*/ 	.short	(.L_269 - .L_268)
.L_268:
        /*00f0*/ 	.word	0x00000008
.L_269:


//--------------------- .nv.info._Z16assembleIdentityIdEvjPT_PiS2_ --------------------------
	.section	.nv.info._Z16assembleIdentityIdEvjPT_PiS2_,"",@"SHT_CUDA_INFO"
	.sectionflags	@""
	.align	4


	//----- nvinfo : EIATTR_CUDA_API_VERSION
	.align		4
        /*0000*/ 	.byte	0x04, 0x37
        /*0002*/ 	.short	(.L_271 - .L_270)
.L_270:
        /*0004*/ 	.word	0x00000082


	//----- nvinfo : EIATTR_KPARAM_INFO
	.align		4
.L_271:
        /*0008*/ 	.byte	0x04, 0x17
        /*000a*/ 	.short	(.L_273 - .L_272)
.L_272:
        /*000c*/ 	.word	0x00000000
        /*0010*/ 	.short	0x0003
        /*0012*/ 	.short	0x0018
        /*0014*/ 	.byte	0x00, 0xf5, 0x21, 0x00


	//----- nvinfo : EIATTR_KPARAM_INFO
	.align		4
.L_273:
        /*0018*/ 	.byte	0x04, 0x17
        /*001a*/ 	.short	(.L_275 - .L_274)
.L_274:
        /*001c*/ 	.word	0x00000000
        /*0020*/ 	.short	0x0002
        /*0022*/ 	.short	0x0010
        /*0024*/ 	.byte	0x00, 0xf5, 0x21, 0x00


	//----- nvinfo : EIATTR_KPARAM_INFO
	.align		4
.L_275:
        /*0028*/ 	.byte	0x04, 0x17
        /*002a*/ 	.short	(.L_277 - .L_276)
.L_276:
        /*002c*/ 	.word	0x00000000
        /*0030*/ 	.short	0x0001
        /*0032*/ 	.short	0x0008
        /*0034*/ 	.byte	0x00, 0xf5, 0x21, 0x00


	//----- nvinfo : EIATTR_KPARAM_INFO
	.align		4
.L_277:
        /*0038*/ 	.byte	0x04, 0x17
        /*003a*/ 	.short	(.L_279 - .L_278)
.L_278:
        /*003c*/ 	.word	0x00000000
        /*0040*/ 	.short	0x0000
        /*0042*/ 	.short	0x0000
        /*0044*/ 	.byte	0x00, 0xf0, 0x11, 0x00


	//----- nvinfo : EIATTR_SPARSE_MMA_MASK
	.align		4
.L_279:
        /*0048*/ 	.byte	0x03, 0x50
        /*004a*/ 	.short	0x0000


	//----- nvinfo : EIATTR_MAXREG_COUNT
	.align		4
        /*004c*/ 	.byte	0x03, 0x1b
        /*004e*/ 	.short	0x00ff


	//----- nvinfo : EIATTR_MERCURY_ISA_VERSION
	.align		4
        /*0050*/ 	.byte	0x03, 0x5f
        /*0052*/ 	.short	0x0101


	//----- nvinfo : EIATTR_VRC_CTA_INIT_COUNT
	.align		4
        /*0054*/ 	.byte	0x02, 0x4a
	.zero		1
	.zero		1


	//----- nvinfo : EIATTR_EXIT_INSTR_OFFSETS
	.align		4
        /*0058*/ 	.byte	0x04, 0x1c
        /*005a*/ 	.short	(.L_281 - .L_280)


	//   ....[0]....
.L_280:
        /*005c*/ 	.word	0x00000070


	//   ....[1]....
        /*0060*/ 	.word	0x00000160


	//   ....[2]....
        /*0064*/ 	.word	0x00000190


	//----- nvinfo : EIATTR_CBANK_PARAM_SIZE
	.align		4
.L_281:
        /*0068*/ 	.byte	0x03, 0x19
        /*006a*/ 	.short	0x0020


	//----- nvinfo : EIATTR_PARAM_CBANK
	.align		4
        /*006c*/ 	.byte	0x04, 0x0a
        /*006e*/ 	.short	(.L_283 - .L_282)
	.align		4
.L_282:
        /*0070*/ 	.word	index@(.nv.constant0._Z16assembleIdentityIdEvjPT_PiS2_)
        /*0074*/ 	.short	0x0380
        /*0076*/ 	.short	0x0020


	//----- nvinfo : EIATTR_SW_WAR
	.align		4
.L_283:
        /*0078*/ 	.byte	0x04, 0x36
        /*007a*/ 	.short	(.L_285 - .L_284)
.L_284:
        /*007c*/ 	.word	0x00000008
.L_285:


//--------------------- .nv.info._Z17assemble1DLaplaceIdEvjPT_PiS2_ --------------------------
	.section	.nv.info._Z17assemble1DLaplaceIdEvjPT_PiS2_,"",@"SHT_CUDA_INFO"
	.sectionflags	@""
	.align	4


	//----- nvinfo : EIATTR_CUDA_API_VERSION
	.align		4
        /*0000*/ 	.byte	0x04, 0x37
        /*0002*/ 	.short	(.L_287 - .L_286)
.L_286:
        /*0004*/ 	.word	0x00000082


	//----- nvinfo : EIATTR_KPARAM_INFO
	.align		4
.L_287:
        /*0008*/ 	.byte	0x04, 0x17
        /*000a*/ 	.short	(.L_289 - .L_288)
.L_288:
        /*000c*/ 	.word	0x00000000
        /*0010*/ 	.short	0x0003
        /*0012*/ 	.short	0x0018
        /*0014*/ 	.byte	0x00, 0xf5, 0x21, 0x00


	//----- nvinfo : EIATTR_KPARAM_INFO
	.align		4
.L_289:
        /*0018*/ 	.byte	0x04, 0x17
        /*001a*/ 	.short	(.L_291 - .L_290)
.L_290:
        /*001c*/ 	.word	0x00000000
        /*0020*/ 	.short	0x0002
        /*0022*/ 	.short	0x0010
        /*0024*/ 	.byte	0x00, 0xf5, 0x21, 0x00


	//----- nvinfo : EIATTR_KPARAM_INFO
	.align		4
.L_291:
        /*0028*/ 	.byte	0x04, 0x17
        /*002a*/ 	.short	(.L_293 - .L_292)
.L_292:
        /*002c*/ 	.word	0x00000000
        /*0030*/ 	.short	0x0001
        /*0032*/ 	.short	0x0008
        /*0034*/ 	.byte	0x00, 0xf5, 0x21, 0x00


	//----- nvinfo : EIATTR_KPARAM_INFO
	.align		4
.L_293:
        /*0038*/ 	.byte	0x04, 0x17
        /*003a*/ 	.short	(.L_295 - .L_294)
.L_294:
        /*003c*/ 	.word	0x00000000
        /*0040*/ 	.short	0x0000
        /*0042*/ 	.short	0x0000
        /*0044*/ 	.byte	0x00, 0xf0, 0x11, 0x00


	//----- nvinfo : EIATTR_SPARSE_MMA_MASK
	.align		4
.L_295:
        /*0048*/ 	.byte	0x03, 0x50
        /*004a*/ 	.short	0x0000


	//----- nvinfo : EIATTR_MAXREG_COUNT
	.align		4
        /*004c*/ 	.byte	0x03, 0x1b
        /*004e*/ 	.short	0x00ff


	//----- nvinfo : EIATTR_MERCURY_ISA_VERSION
	.align		4
        /*0050*/ 	.byte	0x03, 0x5f
        /*0052*/ 	.short	0x0101


	//----- nvinfo : EIATTR_VRC_CTA_INIT_COUNT
	.align		4
        /*0054*/ 	.byte	0x02, 0x4a
	.zero		1
	.zero		1


	//----- nvinfo : EIATTR_EXIT_INSTR_OFFSETS
	.align		4
        /*0058*/ 	.byte	0x04, 0x1c
        /*005a*/ 	.short	(.L_297 - .L_296)


	//   ....[0]....
.L_296:
        /*005c*/ 	.word	0x000001a0


	//   ....[1]....
        /*0060*/ 	.word	0x000003c0


	//   ....[2]....
        /*0064*/ 	.word	0x00000410


	//----- nvinfo : EIATTR_CRS_STACK_SIZE
	.align		4
.L_297:
        /*0068*/ 	.byte	0x04, 0x1e
        /*006a*/ 	.short	(.L_299 - .L_298)
.L_298:
        /*006c*/ 	.word	0x00000000


	//----- nvinfo : EIATTR_CBANK_PARAM_SIZE
	.align		4
.L_299:
        /*0070*/ 	.byte	0x03, 0x19
        /*0072*/ 	.short	0x0020


	//----- nvinfo : EIATTR_PARAM_CBANK
	.align		4
        /*0074*/ 	.byte	0x04, 0x0a
        /*0076*/ 	.short	(.L_301 - .L_300)
	.align		4
.L_300:
        /*0078*/ 	.word	index@(.nv.constant0._Z17assemble1DLaplaceIdEvjPT_PiS2_)
        /*007c*/ 	.short	0x0380
        /*007e*/ 	.short	0x0020


	//----- nvinfo : EIATTR_SW_WAR
	.align		4
.L_301:
        /*0080*/ 	.byte	0x04, 0x36
        /*0082*/ 	.short	(.L_303 - .L_302)
.L_302:
        /*0084*/ 	.word	0x00000008
.L_303:


//--------------------- .nv.info._Z12prepCELLCSIGjjjPiS_S_ --------------------------
	.section	.nv.info._Z12prepCELLCSIGjjjPiS_S_,"",@"SHT_CUDA_INFO"
	.sectionflags	@""
	.align	4


	//----- nvinfo : EIATTR_CUDA_API_VERSION
	.align		4
        /*0000*/ 	.byte	0x04, 0x37
        /*0002*/ 	.short	(.L_305 - .L_304)
.L_304:
        /*0004*/ 	.word	0x00000082


	//----- nvinfo : EIATTR_KPARAM_INFO
	.align		4
.L_305:
        /*0008*/ 	.byte	0x04, 0x17
        /*000a*/ 	.short	(.L_307 - .L_306)
.L_306:
        /*000c*/ 	.word	0x00000000
        /*0010*/ 	.short	0x0005
        /*0012*/ 	.short	0x0020
        /*0014*/ 	.byte	0x00, 0xf5, 0x21, 0x00


	//----- nvinfo : EIATTR_KPARAM_INFO
	.align		4
.L_307:
        /*0018*/ 	.byte	0x04, 0x17
        /*001a*/ 	.short	(.L_309 - .L_308)
.L_308:
        /*001c*/ 	.word	0x00000000
        /*0020*/ 	.short	0x0004
        /*0022*/ 	.short	0x0018
        /*0024*/ 	.byte	0x00, 0xf5, 0x21, 0x00


	//----- nvinfo : EIATTR_KPARAM_INFO
	.align		4
.L_309:
        /*0028*/ 	.byte	0x04, 0x17
        /*002a*/ 	.short	(.L_311 - .L_310)
.L_310:
        /*002c*/ 	.word	0x00000000
        /*0030*/ 	.short	0x0003
        /*0032*/ 	.short	0x0010
        /*0034*/ 	.byte	0x00, 0xf5, 0x21, 0x00


	//----- nvinfo : EIATTR_KPARAM_INFO
	.align		4
.L_311:
        /*0038*/ 	.byte	0x04, 0x17
        /*003a*/ 	.short	(.L_313 - .L_312)
.L_312:
        /*003c*/ 	.word	0x00000000
        /*0040*/ 	.short	0x0002
        /*0042*/ 	.short	0x0008
        /*0044*/ 	.byte	0x00, 0xf0, 0x11, 0x00


	//----- nvinfo : EIATTR_KPARAM_INFO
	.align		4
.L_313:
        /*0048*/ 	.byte	0x04, 0x17
        /*004a*/ 	.short	(.L_315 - .L_314)
.L_314:
        /*004c*/ 	.word	0x00000000
        /*0050*/ 	.short	0x0001
        /*0052*/ 	.short	0x0004
        /*0054*/ 	.byte	0x00, 0xf0, 0x11, 0x00


	//----- nvinfo : EIATTR_KPARAM_INFO
	.align		4
.L_315:
        /*0058*/ 	.byte	0x04, 0x17
        /*005a*/ 	.short	(.L_317 - .L_316)
.L_316:
        /*005c*/ 	.word	0x00000000
        /*0060*/ 	.short	0x0000
        /*0062*/ 	.short	0x0000
        /*0064*/ 	.byte	0x00, 0xf0, 0x11, 0x00


	//----- nvinfo : EIATTR_SPARSE_MMA_MASK
	.align		4
.L_317:
        /*0068*/ 	.byte	0x03, 0x50
        /*006a*/ 	.short	0x0000


	//----- nvinfo : EIATTR_MAXREG_COUNT
	.align		4
        /*006c*/ 	.byte	0x03, 0x1b
        /*006e*/ 	.short	0x00ff


	//----- nvinfo : EIATTR_NUM_BARRIERS
	.align		4
        /*0070*/ 	.byte	0x02, 0x4c
        /*0072*/ 	.byte	0x01
	.zero		1


	//----- nvinfo : EIATTR_MERCURY_ISA_VERSION
	.align		4
        /*0074*/ 	.byte	0x03, 0x5f
        /*0076*/ 	.short	0x0101


	//----- nvinfo : EIATTR_UNUSED_LOAD_BYTE_OFFSET
	.align		4
        /*0078*/ 	.byte	0x04, 0x44
        /*007a*/ 	.short	(.L_319 - .L_318)


	//   ....[0]....
.L_318:
        /*007c*/ 	.word	0x00000670
        /*0080*/ 	.word	0x00000fff


	//----- nvinfo : EIATTR_VRC_CTA_INIT_COUNT
	.align		4
.L_319:
        /*0084*/ 	.byte	0x02, 0x4a
	.zero		1
	.zero		1


	//----- nvinfo : EIATTR_EXIT_INSTR_OFFSETS
	.align		4
        /*0088*/ 	.byte	0x04, 0x1c
        /*008a*/ 	.short	(.L_321 - .L_320)


	//   ....[0]....
.L_320:
        /*008c*/ 	.word	0x00000170


	//   ....[1]....
        /*0090*/ 	.word	0x000007c0


	//----- nvinfo : EIATTR_CRS_STACK_SIZE
	.align		4
.L_321:
        /*0094*/ 	.byte	0x04, 0x1e
        /*0096*/ 	.short	(.L_323 - .L_322)
.L_322:
        /*0098*/ 	.word	0x00000000


	//----- nvinfo : EIATTR_CBANK_PARAM_SIZE
	.align		4
.L_323:
        /*009c*/ 	.byte	0x03, 0x19
        /*009e*/ 	.short	0x0028


	//----- nvinfo : EIATTR_PARAM_CBANK
	.align		4
        /*00a0*/ 	.byte	0x04, 0x0a
        /*00a2*/ 	.short	(.L_325 - .L_324)
	.align		4
.L_324:
        /*00a4*/ 	.word	index@(.nv.constant0._Z12prepCELLCSIGjjjPiS_S_)
        /*00a8*/ 	.short	0x0380
        /*00aa*/ 	.short	0x0028


	//----- nvinfo : EIATTR_SW_WAR
	.align		4
.L_325:
        /*00ac*/ 	.byte	0x04, 0x36
        /*00ae*/ 	.short	(.L_327 - .L_326)
.L_326:
        /*00b0*/ 	.word	0x00000008
.L_327:


//--------------------- .nv.info._Z10prepAddCRSjjPiS_S_S_S_ --------------------------
	.section	.nv.info._Z10prepAddCRSjjPiS_S_S_S_,"",@"SHT_CUDA_INFO"
	.sectionflags	@""
	.align	4


	//----- nvinfo : EIATTR_CUDA_API_VERSION
	.align		4
        /*0000*/ 	.byte	0x04, 0x37
        /*0002*/ 	.short	(.L_329 - .L_328)
.L_328:
        /*0004*/ 	.word	0x00000082


	//----- nvinfo : EIATTR_KPARAM_INFO
	.align		4
.L_329:
        /*0008*/ 	.byte	0x04, 0x17
        /*000a*/ 	.short	(.L_331 - .L_330)
.L_330:
        /*000c*/ 	.word	0x00000000
        /*0010*/ 	.short	0x0006
        /*0012*/ 	.short	0x0028
        /*0014*/ 	.byte	0x00, 0xf5, 0x21, 0x00


	//----- nvinfo : EIATTR_KPARAM_INFO
	.align		4
.L_331:
        /*0018*/ 	.byte	0x04, 0x17
        /*001a*/ 	.short	(.L_333 - .L_332)
.L_332:
        /*001c*/ 	.word	0x00000000
        /*0020*/ 	.short	0x0005
        /*0022*/ 	.short	0x0020
        /*0024*/ 	.byte	0x00, 0xf5, 0x21, 0x00


	//----- nvinfo : EIATTR_KPARAM_INFO
	.align		4
.L_333:
        /*0028*/ 	.byte	0x04, 0x17
        /*002a*/ 	.short	(.L_335 - .L_334)
.L_334:
        /*002c*/ 	.word	0x00000000
        /*0030*/ 	.short	0x0004
        /*0032*/ 	.short	0x0018
        /*0034*/ 	.byte	0x00, 0xf5, 0x21, 0x00


	//----- nvinfo : EIATTR_KPARAM_INFO
	.align		4
.L_335:
        /*0038*/ 	.byte	0x04, 0x17
        /*003a*/ 	.short	(.L_337 - .L_336)
.L_336:
        /*003c*/ 	.word	0x00000000
        /*0040*/ 	.short	0x0003
        /*0042*/ 	.short	0x0010
        /*0044*/ 	.byte	0x00, 0xf5, 0x21, 0x00


	//----- nvinfo : EIATTR_KPARAM_INFO
	.align		4
.L_337:
        /*0048*/ 	.byte	0x04, 0x17
        /*004a*/ 	.short	(.L_339 - .L_338)
.L_338:
        /*004c*/ 	.word	0x00000000
        /*0050*/ 	.short	0x0002
        /*0052*/ 	.short	0x0008
        /*0054*/ 	.byte	0x00, 0xf5, 0x21, 0x00


	//----- nvinfo : EIATTR_KPARAM_INFO
	.align		4
.L_339:
        /*0058*/ 	.byte	0x04, 0x17
        /*005a*/ 	.short	(.L_341 - .L_340)
.L_340:
        /*005c*/ 	.word	0x00000000
        /*0060*/ 	.short	0x0001
        /*0062*/ 	.short	0x0004
        /*0064*/ 	.byte	0x00, 0xf0, 0x11, 0x00


	//----- nvinfo : EIATTR_KPARAM_INFO
	.align		4
.L_341:
        /*0068*/ 	.byte	0x04, 0x17
        /*006a*/ 	.short	(.L_343 - .L_342)
.L_342:
        /*006c*/ 	.word	0x00000000
        /*0070*/ 	.short	0x0000
        /*0072*/ 	.short	0x0000
        /*0074*/ 	.byte	0x00, 0xf0, 0x11, 0x00


	//----- nvinfo : EIATTR_SPARSE_MMA_MASK
	.align		4
.L_343:
        /*0078*/ 	.byte	0x03, 0x50
        /*007a*/ 	.short	0x0000


	//----- nvinfo : EIATTR_MAXREG_COUNT
	.align		4
        /*007c*/ 	.byte	0x03, 0x1b
        /*007e*/ 	.short	0x00ff


	//----- nvinfo : EIATTR_MERCURY_ISA_VERSION
	.align		4
        /*0080*/ 	.byte	0x03, 0x5f
        /*0082*/ 	.short	0x0101


	//----- nvinfo : EIATTR_VRC_CTA_INIT_COUNT
	.align		4
        /*0084*/ 	.byte	0x02, 0x4a
	.zero		1
	.zero		1


	//----- nvinfo : EIATTR_EXIT_INSTR_OFFSETS
	.align		4
        /*0088*/ 	.byte	0x04, 0x1c
        /*008a*/ 	.short	(.L_345 - .L_344)


	//   ....[0]....
.L_344:
        /*008c*/ 	.word	0x00000070


	//   ....[1]....
        /*0090*/ 	.word	0x00000420


	//   ....[2]....
        /*0094*/ 	.word	0x00000cf0


	//   ....[3]....
        /*0098*/ 	.word	0x00000dd0


	//----- nvinfo : EIATTR_CRS_STACK_SIZE
	.align		4
.L_345:
        /*009c*/ 	.byte	0x04, 0x1e
        /*009e*/ 	.short	(.L_347 - .L_346)
.L_346:
        /*00a0*/ 	.word	0x00000000


	//----- nvinfo : EIATTR_CBANK_PARAM_SIZE
	.align		4
.L_347:
        /*00a4*/ 	.byte	0x03, 0x19
        /*00a6*/ 	.short	0x0030


	//----- nvinfo : EIATTR_PARAM_CBANK
	.align		4
        /*00a8*/ 	.byte	0x04, 0x0a
        /*00aa*/ 	.short	(.L_349 - .L_348)
	.align		4
.L_348:
        /*00ac*/ 	.word	index@(.nv.constant0._Z10prepAddCRSjjPiS_S_S_S_)
        /*00b0*/ 	.short	0x0380
        /*00b2*/ 	.short	0x0030


	//----- nvinfo : EIATTR_SW_WAR
	.align		4
.L_349:
        /*00b4*/ 	.byte	0x04, 0x36
        /*00b6*/ 	.short	(.L_351 - .L_350)
.L_350:
        /*00b8*/ 	.word	0x00000008
.L_351:


//--------------------- .nv.info._Z12prepKroeckerjjPiS_S_ --------------------------
	.section	.nv.info._Z12prepKroeckerjjPiS_S_,"",@"SHT_CUDA_INFO"
	.sectionflags	@""
	.align	4


	//----- nvinfo : EIATTR_CUDA_API_VERSION
	.align		4
        /*0000*/ 	.byte	0x04, 0x37
        /*0002*/ 	.short	(.L_353 - .L_352)
.L_352:
        /*0004*/ 	.word	0x00000082


	//----- nvinfo : EIATTR_KPARAM_INFO
	.align		4
.L_353:
        /*0008*/ 	.byte	0x04, 0x17
        /*000a*/ 	.short	(.L_355 - .L_354)
.L_354:
        /*000c*/ 	.word	0x00000000
        /*0010*/ 	.short	0x0004
        /*0012*/ 	.short	0x0018
        /*0014*/ 	.byte	0x00, 0xf5, 0x21, 0x00


	//----- nvinfo : EIATTR_KPARAM_INFO
	.align		4
.L_355:
        /*0018*/ 	.byte	0x04, 0x17
        /*001a*/ 	.short	(.L_357 - .L_356)
.L_356:
        /*001c*/ 	.word	0x00000000
        /*0020*/ 	.short	0x0003
        /*0022*/ 	.short	0x0010
        /*0024*/ 	.byte	0x00, 0xf5, 0x21, 0x00


	//----- nvinfo : EIATTR_KPARAM_INFO
	.align		4
.L_357:
        /*0028*/ 	.byte	0x04, 0x17
        /*002a*/ 	.short	(.L_359 - .L_358)
.L_358:
        /*002c*/ 	.word	0x00000000
        /*0030*/ 	.short	0x0002
        /*0032*/ 	.short	0x0008
        /*0034*/ 	.byte	0x00, 0xf5, 0x21, 0x00


	//----- nvinfo : EIATTR_KPARAM_INFO
	.align		4
.L_359:
        /*0038*/ 	.byte	0x04, 0x17
        /*003a*/ 	.short	(.L_361 - .L_360)
.L_360:
        /*003c*/ 	.word	0x00000000
        /*0040*/ 	.short	0x0001
        /*0042*/ 	.short	0x0004
        /*0044*/ 	.byte	0x00, 0xf0, 0x11, 0x00


	//----- nvinfo : EIATTR_KPARAM_INFO
	.align		4
.L_361:
        /*0048*/ 	.byte	0x04, 0x17
        /*004a*/ 	.short	(.L_363 - .L_362)
.L_362:
        /*004c*/ 	.word	0x00000000
        /*0050*/ 	.short	0x0000
        /*0052*/ 	.short	0x0000
        /*0054*/ 	.byte	0x00, 0xf0, 0x11, 0x00


	//----- nvinfo : EIATTR_SPARSE_MMA_MASK
	.align		4
.L_363:
        /*0058*/ 	.byte	0x03, 0x50
        /*005a*/ 	.short	0x0000


	//----- nvinfo : EIATTR_MAXREG_COUNT
	.align		4
        /*005c*/ 	.byte	0x03, 0x1b
        /*005e*/ 	.short	0x00ff


	//----- nvinfo : EIATTR_MERCURY_ISA_VERSION
	.align		4
        /*0060*/ 	.byte	0x03, 0x5f
        /*0062*/ 	.short	0x0101


	//----- nvinfo : EIATTR_VRC_CTA_INIT_COUNT
	.align		4
        /*0064*/ 	.byte	0x02, 0x4a
	.zero		1
	.zero		1


	//----- nvinfo : EIATTR_EXIT_INSTR_OFFSETS
	.align		4
        /*0068*/ 	.byte	0x04, 0x1c
        /*006a*/ 	.short	(.L_365 - .L_364)


	//   ....[0]....
.L_364:
        /*006c*/ 	.word	0x00000080


	//   ....[1]....
        /*0070*/ 	.word	0x000000e0


	//   ....[2]....
        /*0074*/ 	.word	0x00000de0


	//----- nvinfo : EIATTR_CBANK_PARAM_SIZE
	.align		4
.L_365:
        /*0078*/ 	.byte	0x03, 0x19
        /*007a*/ 	.short	0x0020


	//----- nvinfo : EIATTR_PARAM_CBANK
	.align		4
        /*007c*/ 	.byte	0x04, 0x0a
        /*007e*/ 	.short	(.L_367 - .L_366)
	.align		4
.L_366:
        /*0080*/ 	.word	index@(.nv.constant0._Z12prepKroeckerjjPiS_S_)
        /*0084*/ 	.short	0x0380
        /*0086*/ 	.short	0x0020


	//----- nvinfo : EIATTR_SW_WAR
	.align		4
.L_367:
        /*0088*/ 	.byte	0x04, 0x36
        /*008a*/ 	.short	(.L_369 - .L_368)
.L_368:
        /*008c*/ 	.word	0x00000008
.L_369:


//--------------------- .nv.callgraph             --------------------------
	.section	.nv.callgraph,"",@"SHT_CUDA_CALLGRAPH"
	.align	4
	.sectionentsize	8
	.align		4
        /*0000*/ 	.word	0x00000000
	.align		4
        /*0004*/ 	.word	0xffffffff
	.align		4
        /*0008*/ 	.word	0x00000000
	.align		4
        /*000c*/ 	.word	0xfffffffe
	.align		4
        /*0010*/ 	.word	0x00000000
	.align		4
        /*0014*/ 	.word	0xfffffffd
	.align		4
        /*0018*/ 	.word	0x00000000
	.align		4
        /*001c*/ 	.word	0xfffffffc


//--------------------- .text._Z6linvecIdEvjPT_S1_S1_S0_S0_ --------------------------
	.section	.text._Z6linvecIdEvjPT_S1_S1_S0_S0_,"ax",@progbits
	.align	128
        .global         _Z6linvecIdEvjPT_S1_S1_S0_S0_
        .type           _Z6linvecIdEvjPT_S1_S1_S0_S0_,@function
        .size           _Z6linvecIdEvjPT_S1_S1_S0_S0_,(.L_x_92 - _Z6linvecIdEvjPT_S1_S1_S0_S0_)
        .other          _Z6linvecIdEvjPT_S1_S1_S0_S0_,@"STO_CUDA_ENTRY STV_DEFAULT"
_Z6linvecIdEvjPT_S1_S1_S0_S0_:
.text._Z6linvecIdEvjPT_S1_S1_S0_S0_:
[----:B------:R-:W-:Y:S01]  /*0000*/  LDC R1, c[0x0][0x37c] ;  /* 0x0000df00ff017b82 */ /* 0x000fe20000000800 */
[----:B------:R-:W0:Y:S07]  /*0010*/  S2R R0, SR_TID.Y ;  /* 0x0000000000007919 */ /* 0x000e2e0000002200 */
[----:B------:R-:W0:Y:S01]  /*0020*/  S2UR UR4, SR_CTAID.Y ;  /* 0x00000000000479c3 */ /* 0x000e220000002600 */
[----:B------:R-:W1:Y:S07]  /*0030*/  LDCU UR5, c[0x0][0x380] ;  /* 0x00007000ff0577ac */ /* 0x000e6e0008000800 */
[----:B------:R-:W0:Y:S02]  /*0040*/  LDC R11, c[0x0][0x364] ;  /* 0x0000d900ff0b7b82 */ /* 0x000e240000000800 */
[----:B0-----:R-:W-:-:S05]  /*0050*/  IMAD R11, R11, UR4, R0 ;  /* 0x000000040b0b7c24 */ /* 0x001fca000f8e0200 */
[----:B-1----:R-:W-:-:S13]  /*0060*/  ISETP.GE.U32.AND P0, PT, R11, UR5, PT ;  /* 0x000000050b007c0c */ /* 0x002fda000bf06070 */
[----:B------:R-:W-:Y:S05]  /*0070*/  @P0 EXIT ;  /* 0x000000000000094d */ /* 0x000fea0003800000 */
[----:B------:R-:W0:Y:S01]  /*0080*/  LDC.64 R4, c[0x0][0x390] ;  /* 0x0000e400ff047b82 */ /* 0x000e220000000a00 */
[----:B------:R-:W1:Y:S01]  /*0090*/  LDCU.64 UR4, c[0x0][0x358] ;  /* 0x00006b00ff0477ac */ /* 0x000e620008000a00 */
[----:B------:R-:W2:Y:S06]  /*00a0*/  LDCU.128 UR8, c[0x0][0x3a0] ;  /* 0x00007400ff0877ac */ /* 0x000eac0008000c00 */
[----:B------:R-:W3:Y:S08]  /*00b0*/  LDC.64 R2, c[0x0][0x388] ;  /* 0x0000e200ff027b82 */ /* 0x000ef00000000a00 */
[----:B------:R-:W4:Y:S01]  /*00c0*/  LDC.64 R8, c[0x0][0x398] ;  /* 0x0000e600ff087b82 */ /* 0x000f220000000a00 */
[----:B0-----:R-:W-:-:S06]  /*00d0*/  IMAD.WIDE.U32 R4, R11, 0x8, R4 ;  /* 0x000000080b047825 */ /* 0x001fcc00078e0004 */
[----:B-1----:R-:W2:Y:S01]  /*00e0*/  LDG.E.64 R4, desc[UR4][R4.64] ;  /* 0x0000000404047981 */ /* 0x002ea2000c1e1b00 */
[----:B---3--:R-:W-:-:S06]  /*00f0*/  IMAD.WIDE.U32 R2, R11, 0x8, R2 ;  /* 0x000000080b027825 */ /* 0x008fcc00078e0002 */
[----:B------:R-:W3:Y:S01]  /*0100*/  LDG.E.64 R2, desc[UR4][R2.64] ;  /* 0x0000000402027981 */ /* 0x000ee2000c1e1b00 */
[----:B----4-:R-:W-:Y:S01]  /*0110*/  IMAD.WIDE.U32 R8, R11, 0x8, R8 ;  /* 0x000000080b087825 */ /* 0x010fe200078e0008 */
[----:B--2---:R-:W-:-:S08]  /*0120*/  DMUL R6, R4, UR10 ;  /* 0x0000000a04067c28 */ /* 0x004fd00008000000 */
[----:B---3--:R-:W-:-:S07]  /*0130*/  DFMA R6, R2, UR8, R6 ;  /* 0x0000000802067c2b */ /* 0x008fce0008000006 */
[----:B------:R-:W-:Y:S01]  /*0140*/  STG.E.64 desc[UR4][R8.64], R6 ;  /* 0x0000000608007986 */ /* 0x000fe2000c101b04 */
[----:B------:R-:W-:Y:S05]  /*0150*/  EXIT ;  /* 0x000000000000794d */ /* 0x000fea0003800000 */
.L_x_0:
[----:B------:R-:W-:-:S00]  /*0160*/  BRA `(.L_x_0) ;  /* 0xfffffffc00fc7947 */ /* 0x000fc0000383ffff */
[----:B------:R-:W-:-:S00]  /*0170*/  NOP ;  /* 0x0000000000007918 */ /* 0x000fc00000000000 */
        /* <DEDUP_REMOVED lines=8> */
.L_x_92:


//--------------------- .text._Z3dotIdEvjPT_S1_S1_ --------------------------
	.section	.text._Z3dotIdEvjPT_S1_S1_,"ax",@progbits
	.align	128
        .global         _Z3dotIdEvjPT_S1_S1_
        .type           _Z3dotIdEvjPT_S1_S1_,@function
        .size           _Z3dotIdEvjPT_S1_S1_,(.L_x_93 - _Z3dotIdEvjPT_S1_S1_)
        .other          _Z3dotIdEvjPT_S1_S1_,@"STO_CUDA_ENTRY STV_DEFAULT"
_Z3dotIdEvjPT_S1_S1_:
.text._Z3dotIdEvjPT_S1_S1_:
        /* <DEDUP_REMOVED lines=9> */
[----:B------:R-:W1:Y:S07]  /*0090*/  LDCU.64 UR6, c[0x0][0x358] ;  /* 0x00006b00ff0677ac */ /* 0x000e6e0008000a00 */
[----:B------:R-:W2:Y:S01]  /*00a0*/  LDC.64 R6, c[0x0][0x390] ;  /* 0x0000e400ff067b82 */ /* 0x000ea20000000a00 */
[----:B0-----:R-:W-:-:S06]  /*00b0*/  IMAD.WIDE.U32 R4, R2, 0x8, R4 ;  /* 0x0000000802047825 */ /* 0x001fcc00078e0004 */
[----:B-1----:R-:W3:Y:S01]  /*00c0*/  LDG.E.64 R4, desc[UR6][R4.64] ;  /* 0x0000000604047981 */ /* 0x002ee2000c1e1b00 */
[----:B--2---:R-:W-:-:S06]  /*00d0*/  IMAD.WIDE.U32 R6, R2, 0x8, R6 ;  /* 0x0000000802067825 */ /* 0x004fcc00078e0006 */
[----:B------:R-:W3:Y:S01]  /*00e0*/  LDG.E.64 R6, desc[UR6][R6.64] ;  /* 0x0000000606067981 */ /* 0x000ee2000c1e1b00 */
[----:B------:R-:W-:Y:S01]  /*00f0*/  ISETP.NE.AND P0, PT, R2, RZ, PT ;  /* 0x000000ff0200720c */ /* 0x000fe20003f05270 */
[----:B------:R-:W0:Y:S01]  /*0100*/  S2UR UR5, SR_CgaCtaId ;  /* 0x00000000000579c3 */ /* 0x000e220000008800 */
[----:B------:R-:W-:-:S11]  /*0110*/  UMOV UR4, 0x400 ;  /* 0x0000040000047882 */ /* 0x000fd60000000000 */
[----:B------:R-:W1:Y:S01]  /*0120*/  @!P0 LDC.64 R10, c[0x0][0x398] ;  /* 0x0000e600ff0a8b82 */ /* 0x000e620000000a00 */
[----:B------:R-:W-:Y:S01]  /*0130*/  ISETP.GE.U32.AND P2, PT, R3, 0x2, PT ;  /* 0x000000020300780c */ /* 0x000fe20003f46070 */
[----:B0-----:R-:W-:-:S06]  /*0140*/  ULEA UR4, UR5, UR4, 0x18 ;  /* 0x0000000405047291 */ /* 0x001fcc000f8ec0ff */
[C---:B------:R-:W-:Y:S02]  /*0150*/  LEA R13, R0.reuse, UR4, 0x3 ;  /* 0x00000004000d7c11 */ /* 0x040fe4000f8e18ff */
[----:B------:R-:W-:Y:S01]  /*0160*/  ISETP.NE.AND P1, PT, R0, RZ, PT ;  /* 0x000000ff0000720c */ /* 0x000fe20003f25270 */
[----:B-1----:R0:W-:Y:S01]  /*0170*/  @!P0 STG.E.64 desc[UR6][R10.64], RZ ;  /* 0x000000ff0a008986 */ /* 0x0021e2000c101b06 */
[----:B---3--:R-:W-:-:S07]  /*0180*/  DMUL R8, R4, R6 ;  /* 0x0000000604087228 */ /* 0x008fce0000000000 */
[----:B------:R0:W-:Y:S01]  /*0190*/  STS.64 [R13], R8 ;  /* 0x000000080d007388 */ /* 0x0001e20000000a00 */
[----:B------:R-:W-:Y:S06]  /*01a0*/  BAR.SYNC.DEFER_BLOCKING 0x0 ;  /* 0x0000000000007b1d */ /* 0x000fec0000010000 */
[----:B------:R-:W-:Y:S05]  /*01b0*/  @!P2 BRA `(.L_x_1) ;  /* 0x000000000044a947 */ /* 0x000fea0003800000 */
[----:B------:R-:W-:Y:S01]  /*01c0*/  IMAD.MOV.U32 R6, RZ, RZ, 0x1 ;  /* 0x00000001ff067424 */ /* 0x000fe200078e00ff */
[----:B------:R-:W1:Y:S01]  /*01d0*/  LDCU UR4, c[0x0][0x380] ;  /* 0x00007000ff0477ac */ /* 0x000e620008000800 */
[----:B------:R-:W-:-:S05]  /*01e0*/  NOP ;  /* 0x0000000000007918 */ /* 0x000fca0000000000 */
.L_x_2:
[----:B0-----:R-:W-:Y:S01]  /*01f0*/  IMAD.SHL.U32 R10, R6, 0x2, RZ ;  /* 0x00000002060a7824 */ /* 0x001fe200078e00ff */
[----:B------:R-:W-:-:S03]  /*0200*/  IADD3 R4, PT, PT, R2, R6, RZ ;  /* 0x0000000602047210 */ /* 0x000fc60007ffe0ff */
[----:B------:R-:W-:-:S05]  /*0210*/  VIADD R5, R10, 0xffffffff ;  /* 0xffffffff0a057836 */ /* 0x000fca0000000000 */
[----:B------:R-:W-:-:S04]  /*0220*/  LOP3.LUT P0, RZ, R5, R0, RZ, 0xc0, !PT ;  /* 0x0000000005ff7212 */ /* 0x000fc8000780c0ff */
[----:B-1----:R-:W-:-:S13]  /*0230*/  ISETP.GE.U32.OR P0, PT, R4, UR4, P0 ;  /* 0x0000000404007c0c */ /* 0x002fda0008706470 */
[----:B------:R-:W-:Y:S02]  /*0240*/  @!P0 IMAD R8, R6, 0x8, R13 ;  /* 0x0000000806088824 */ /* 0x000fe400078e020d */
[----:B------:R-:W-:Y:S04]  /*0250*/  @!P0 LDS.64 R6, [R13] ;  /* 0x000000000d068984 */ /* 0x000fe80000000a00 */
[----:B------:R-:W0:Y:S02]  /*0260*/  @!P0 LDS.64 R4, [R8] ;  /* 0x0000000008048984 */ /* 0x000e240000000a00 */
[----:B0-----:R-:W-:Y:S01]  /*0270*/  @!P0 DADD R4, R4, R6 ;  /* 0x0000000004048229 */ /* 0x001fe20000000006 */
[----:B------:R-:W-:-:S06]  /*0280*/  MOV R6, R10 ;  /* 0x0000000a00067202 */ /* 0x000fcc0000000f00 */
[----:B------:R2:W-:Y:S01]  /*0290*/  @!P0 STS.64 [R13], R4 ;  /* 0x000000040d008388 */ /* 0x0005e20000000a00 */
[----:B------:R-:W-:Y:S01]  /*02a0*/  BAR.SYNC.DEFER_BLOCKING 0x0 ;  /* 0x0000000000007b1d */ /* 0x000fe20000010000 */
[----:B------:R-:W-:-:S13]  /*02b0*/  ISETP.GE.U32.AND P0, PT, R10, R3, PT ;  /* 0x000000030a00720c */ /* 0x000fda0003f06070 */
[----:B--2---:R-:W-:Y:S05]  /*02c0*/  @!P0 BRA `(.L_x_2) ;  /* 0xfffffffc00c88947 */ /* 0x004fea000383ffff */
.L_x_1:
[----:B------:R-:W-:Y:S05]  /*02d0*/  @P1 EXIT ;  /* 0x000000000000194d */ /* 0x000fea0003800000 */
[----:B------:R-:W1:Y:S01]  /*02e0*/  S2UR UR5, SR_CgaCtaId ;  /* 0x00000000000579c3 */ /* 0x000e620000008800 */
[----:B------:R-:W-:-:S07]  /*02f0*/  UMOV UR4, 0x400 ;  /* 0x0000040000047882 */ /* 0x000fce0000000000 */
[----:B------:R-:W2:Y:S01]  /*0300*/  LDC.64 R4, c[0x0][0x398] ;  /* 0x0000e600ff047b82 */ /* 0x000ea20000000a00 */
[----:B-1----:R-:W-:-:S09]  /*0310*/  ULEA UR4, UR5, UR4, 0x18 ;  /* 0x0000000405047291 */ /* 0x002fd2000f8ec0ff */
[----:B------:R-:W2:Y:S04]  /*0320*/  LDS.64 R2, [UR4] ;  /* 0x00000004ff027984 */ /* 0x000ea80008000a00 */
[----:B--2---:R-:W-:Y:S01]  /*0330*/  REDG.E.ADD.F64.RN.STRONG.GPU desc[UR6][R4.64], R2 ;  /* 0x00000002040079a6 */ /* 0x004fe2000c12ff06 */
[----:B------:R-:W-:Y:S05]  /*0340*/  EXIT ;  /* 0x000000000000794d */ /* 0x000fea0003800000 */
.L_x_3:
        /* <DEDUP_REMOVED lines=11> */
.L_x_93:


//--------------------- .text._Z9matvecCRSIdEvjPT_PiS2_S1_S1_ --------------------------
	.section	.text._Z9matvecCRSIdEvjPT_PiS2_S1_S1_,"ax",@progbits
	.align	128
        .global         _Z9matvecCRSIdEvjPT_PiS2_S1_S1_
        .type           _Z9matvecCRSIdEvjPT_PiS2_S1_S1_,@function
        .size           _Z9matvecCRSIdEvjPT_PiS2_S1_S1_,(.L_x_94 - _Z9matvecCRSIdEvjPT_PiS2_S1_S1_)
        .other          _Z9matvecCRSIdEvjPT_PiS2_S1_S1_,@"STO_CUDA_ENTRY STV_DEFAULT"
_Z9matvecCRSIdEvjPT_PiS2_S1_S1_:
.text._Z9matvecCRSIdEvjPT_PiS2_S1_S1_:
[----:B------:R-:W-:Y:S01]  /*0000*/  LDC R1, c[0x0][0x37c] ;  /* 0x0000df00ff017b82 */ /* 0x000fe20000000800 */
[----:B------:R-:W0:Y:S01]  /*0010*/  S2R R0, SR_CTAID.Y ;  /* 0x0000000000007919 */ /* 0x000e220000002600 */
[----:B------:R-:W0:Y:S01]  /*0020*/  LDCU UR4, c[0x0][0x364] ;  /* 0x00006c80ff0477ac */ /* 0x000e220008000800 */
[----:B------:R-:W0:Y:S01]  /*0030*/  S2R R3, SR_TID.Y ;  /* 0x0000000000037919 */ /* 0x000e220000002200 */
[----:B------:R-:W1:Y:S01]  /*0040*/  LDCU UR5, c[0x0][0x380] ;  /* 0x00007000ff0577ac */ /* 0x000e620008000800 */
[----:B0-----:R-:W-:-:S05]  /*0050*/  IMAD R0, R0, UR4, R3 ;  /* 0x0000000400007c24 */ /* 0x001fca000f8e0203 */
[----:B-1----:R-:W-:-:S13]  /*0060*/  ISETP.GE.U32.AND P0, PT, R0, UR5, PT ;  /* 0x0000000500007c0c */ /* 0x002fda000bf06070 */
[----:B------:R-:W-:Y:S05]  /*0070*/  @P0 EXIT ;  /* 0x000000000000094d */ /* 0x000fea0003800000 */
[----:B------:R-:W0:Y:S01]  /*0080*/  LDC.64 R2, c[0x0][0x398] ;  /* 0x0000e600ff027b82 */ /* 0x000e220000000a00 */
[----:B------:R-:W1:Y:S01]  /*0090*/  LDCU.64 UR4, c[0x0][0x358] ;  /* 0x00006b00ff0477ac */ /* 0x000e620008000a00 */
[----:B0-----:R-:W-:-:S05]  /*00a0*/  IMAD.WIDE.U32 R2, R0, 0x4, R2 ;  /* 0x0000000400027825 */ /* 0x001fca00078e0002 */
[----:B-1----:R-:W2:Y:S04]  /*00b0*/  LDG.E R5, desc[UR4][R2.64] ;  /* 0x0000000402057981 */ /* 0x002ea8000c1e1900 */
[----:B------:R-:W2:Y:S01]  /*00c0*/  LDG.E R4, desc[UR4][R2.64+0x4] ;  /* 0x0000040402047981 */ /* 0x000ea2000c1e1900 */
[----:B------:R-:W-:Y:S01]  /*00d0*/  BSSY.RECONVERGENT B0, `(.L_x_4) ;  /* 0x00000e3000007945 */ /* 0x000fe20003800200 */
[----:B------:R-:W-:Y:S02]  /*00e0*/  CS2R R12, SRZ ;  /* 0x00000000000c7805 */ /* 0x000fe4000001ff00 */
[----:B--2---:R-:W-:-:S13]  /*00f0*/  ISETP.GE.U32.AND P0, PT, R5, R4, PT ;  /* 0x000000040500720c */ /* 0x004fda0003f06070 */
[----:B------:R-:W-:Y:S05]  /*0100*/  @P0 BRA `(.L_x_5) ;  /* 0x0000000c007c0947 */ /* 0x000fea0003800000 */
[C---:B------:R-:W-:Y:S01]  /*0110*/  VIADDMNMX.U32 R4, R5.reuse, 0x1, R4, !PT ;  /* 0x0000000105047846 */ /* 0x040fe20007800004 */
[----:B------:R-:W-:Y:S01]  /*0120*/  BSSY.RECONVERGENT B1, `(.L_x_6) ;  /* 0x000006e000017945 */ /* 0x000fe20003800200 */
[----:B------:R-:W-:Y:S02]  /*0130*/  CS2R R12, SRZ ;  /* 0x00000000000c7805 */ /* 0x000fe4000001ff00 */
[CC--:B------:R-:W-:Y:S02]  /*0140*/  IADD3 R2, PT, PT, -R5.reuse, R4.reuse, RZ ;  /* 0x0000000405027210 */ /* 0x0c0fe40007ffe1ff */
[----:B------:R-:W-:Y:S02]  /*0150*/  IADD3 R4, PT, PT, R5, -R4, RZ ;  /* 0x8000000405047210 */ /* 0x000fe40007ffe0ff */
[----:B------:R-:W-:Y:S02]  /*0160*/  LOP3.LUT R3, R2, 0xf, RZ, 0xc0, !PT ;  /* 0x0000000f02037812 */ /* 0x000fe400078ec0ff */
[----:B------:R-:W-:-:S02]  /*0170*/  ISETP.GT.U32.AND P1, PT, R4, -0x10, PT ;  /* 0xfffffff00400780c */ /* 0x000fc40003f24070 */
[----:B------:R-:W-:-:S11]  /*0180*/  ISETP.NE.AND P0, PT, R3, RZ, PT ;  /* 0x000000ff0300720c */ /* 0x000fd60003f05270 */
[----:B------:R-:W-:Y:S05]  /*0190*/  @P1 BRA `(.L_x_7) ;  /* 0x0000000400981947 */ /* 0x000fea0003800000 */
[----:B------:R-:W0:Y:S01]  /*01a0*/  LDC.64 R6, c[0x0][0x388] ;  /* 0x0000e200ff067b82 */ /* 0x000e220000000a00 */
[----:B------:R-:W-:Y:S02]  /*01b0*/  LOP3.LUT R4, R2, 0xfffffff0, RZ, 0xc0, !PT ;  /* 0xfffffff002047812 */ /* 0x000fe400078ec0ff */
[----:B------:R-:W-:Y:S02]  /*01c0*/  CS2R R12, SRZ ;  /* 0x00000000000c7805 */ /* 0x000fe4000001ff00 */
[----:B------:R-:W-:-:S03]  /*01d0*/  IADD3 R4, PT, PT, -R4, RZ, RZ ;  /* 0x000000ff04047210 */ /* 0x000fc60007ffe1ff */
[----:B------:R-:W1:Y:S01]  /*01e0*/  LDC.64 R8, c[0x0][0x390] ;  /* 0x0000e400ff087b82 */ /* 0x000e620000000a00 */
[----:B0-----:R-:W-:-:S03]  /*01f0*/  IMAD.WIDE.U32 R6, R5, 0x8, R6 ;  /* 0x0000000805067825 */ /* 0x001fc600078e0006 */
[----:B------:R-:W-:Y:S01]  /*0200*/  IADD3 R14, P1, PT, R6, 0x40, RZ ;  /* 0x00000040060e7810 */ /* 0x000fe20007f3e0ff */
[----:B-1----:R-:W-:-:S03]  /*0210*/  IMAD.WIDE.U32 R8, R5, 0x4, R8 ;  /* 0x0000000405087825 */ /* 0x002fc600078e0008 */
[----:B------:R-:W-:Y:S02]  /*0220*/  IADD3.X R15, PT, PT, RZ, R7, RZ, P1, !PT ;  /* 0x00000007ff0f7210 */ /* 0x000fe40000ffe4ff */
[----:B------:R-:W-:-:S04]  /*0230*/  IADD3 R6, P2, PT, R8, 0x20, RZ ;  /* 0x0000002008067810 */ /* 0x000fc80007f5e0ff */
[----:B------:R-:W-:-:S09]  /*0240*/  IADD3.X R7, PT, PT, RZ, R9, RZ, P2, !PT ;  /* 0x00000009ff077210 */ /* 0x000fd200017fe4ff */
.L_x_8:
[----:B------:R-:W2:Y:S01]  /*0250*/  LDG.E R21, desc[UR4][R6.64+-0x20] ;  /* 0xffffe00406157981 */ /* 0x000ea2000c1e1900 */
[----:B------:R-:W2:Y:S03]  /*0260*/  LDC.64 R8, c[0x0][0x3a0] ;  /* 0x0000e800ff087b82 */ /* 0x000ea60000000a00 */
[----:B------:R-:W3:Y:S01]  /*0270*/  LDG.E R29, desc[UR4][R6.64+-0x1c] ;  /* 0xffffe404061d7981 */ /* 0x000ee2000c1e1900 */
[----:B------:R-:W-:Y:S01]  /*0280*/  MOV R10, R14 ;  /* 0x0000000e000a7202 */ /* 0x000fe20000000f00 */
[----:B------:R-:W-:Y:S02]  /*0290*/  IMAD.MOV.U32 R11, RZ, RZ, R15 ;  /* 0x000000ffff0b7224 */ /* 0x000fe400078e000f */
[----:B------:R-:W4:Y:S04]  /*02a0*/  LDG.E R27, desc[UR4][R6.64+-0x18] ;  /* 0xffffe804061b7981 */ /* 0x000f28000c1e1900 */
[----:B------:R-:W5:Y:S04]  /*02b0*/  LDG.E.64 R16, desc[UR4][R10.64+-0x40] ;  /* 0xffffc0040a107981 */ /* 0x000f68000c1e1b00 */
[----:B------:R-:W5:Y:S04]  /*02c0*/  LDG.E R19, desc[UR4][R6.64+-0x14] ;  /* 0xffffec0406137981 */ /* 0x000f68000c1e1900 */
[----:B------:R-:W5:Y:S01]  /*02d0*/  LDG.E.64 R24, desc[UR4][R10.64+-0x38] ;  /* 0xffffc8040a187981 */ /* 0x000f62000c1e1b00 */
[----:B--2---:R-:W-:-:S06]  /*02e0*/  IMAD.WIDE R20, R21, 0x8, R8 ;  /* 0x0000000815147825 */ /* 0x004fcc00078e0208 */
[----:B------:R-:W2:Y:S01]  /*02f0*/  LDG.E.64 R20, desc[UR4][R20.64] ;  /* 0x0000000414147981 */ /* 0x000ea2000c1e1b00 */
[----:B---3--:R-:W-:-:S05]  /*0300*/  IMAD.WIDE R28, R29, 0x8, R8 ;  /* 0x000000081d1c7825 */ /* 0x008fca00078e0208 */
[----:B------:R-:W3:Y:S01]  /*0310*/  LDG.E.64 R14, desc[UR4][R28.64] ;  /* 0x000000041c0e7981 */ /* 0x000ee2000c1e1b00 */
[----:B----4-:R-:W-:-:S05]  /*0320*/  IMAD.WIDE R26, R27, 0x8, R8 ;  /* 0x000000081b1a7825 */ /* 0x010fca00078e0208 */
[----:B------:R-:W4:Y:S01]  /*0330*/  LDG.E.64 R22, desc[UR4][R26.64] ;  /* 0x000000041a167981 */ /* 0x000f22000c1e1b00 */
[----:B-----5:R-:W-:-:S03]  /*0340*/  IMAD.WIDE R18, R19, 0x8, R8 ;  /* 0x0000000813127825 */ /* 0x020fc600078e0208 */
[----:B------:R-:W5:Y:S04]  /*0350*/  LDG.E R29, desc[UR4][R6.64+-0x8] ;  /* 0xfffff804061d7981 */ /* 0x000f68000c1e1900 */
[----:B------:R-:W5:Y:S04]  /*0360*/  LDG.E.64 R18, desc[UR4][R18.64] ;  /* 0x0000000412127981 */ /* 0x000f68000c1e1b00 */
[----:B------:R-:W5:Y:S01]  /*0370*/  LDG.E R27, desc[UR4][R6.64+-0x4] ;  /* 0xfffffc04061b7981 */ /* 0x000f62000c1e1900 */
[----:B--2---:R-:W-:-:S03]  /*0380*/  DFMA R20, R16, R20, R12 ;  /* 0x000000141014722b */ /* 0x004fc6000000000c */
[----:B------:R-:W2:Y:S04]  /*0390*/  LDG.E R17, desc[UR4][R6.64+-0x10] ;  /* 0xfffff00406117981 */ /* 0x000ea8000c1e1900 */
[----:B------:R-:W4:Y:S01]  /*03a0*/  LDG.E.64 R12, desc[UR4][R10.64+-0x30] ;  /* 0xffffd0040a0c7981 */ /* 0x000f22000c1e1b00 */
[----:B---3--:R-:W-:-:S03]  /*03b0*/  DFMA R24, R24, R14, R20 ;  /* 0x0000000e1818722b */ /* 0x008fc60000000014 */
[----:B------:R-:W3:Y:S04]  /*03c0*/  LDG.E R21, desc[UR4][R6.64+-0xc] ;  /* 0xfffff40406157981 */ /* 0x000ee8000c1e1900 */
[----:B------:R-:W5:Y:S01]  /*03d0*/  LDG.E.64 R14, desc[UR4][R10.64+-0x28] ;  /* 0xffffd8040a0e7981 */ /* 0x000f62000c1e1b00 */
[--C-:B--2---:R-:W-:Y:S01]  /*03e0*/  IMAD.WIDE R16, R17, 0x8, R8.reuse ;  /* 0x0000000811107825 */ /* 0x104fe200078e0208 */
[----:B----4-:R-:W-:Y:S02]  /*03f0*/  DFMA R22, R12, R22, R24 ;  /* 0x000000160c16722b */ /* 0x010fe40000000018 */
[----:B------:R-:W2:Y:S04]  /*0400*/  LDG.E.64 R12, desc[UR4][R10.64+-0x20] ;  /* 0xffffe0040a0c7981 */ /* 0x000ea8000c1e1b00 */
[----:B------:R-:W2:Y:S01]  /*0410*/  LDG.E.64 R16, desc[UR4][R16.64] ;  /* 0x0000000410107981 */ /* 0x000ea2000c1e1b00 */
[----:B---3--:R-:W-:Y:S01]  /*0420*/  IMAD.WIDE R20, R21, 0x8, R8 ;  /* 0x0000000815147825 */ /* 0x008fe200078e0208 */
[----:B-----5:R-:W-:-:S02]  /*0430*/  DFMA R18, R14, R18, R22 ;  /* 0x000000120e12722b */ /* 0x020fc40000000016 */
[----:B------:R-:W3:Y:S04]  /*0440*/  LDG.E.64 R14, desc[UR4][R10.64+-0x18] ;  /* 0xffffe8040a0e7981 */ /* 0x000ee8000c1e1b00 */
[----:B------:R-:W3:Y:S01]  /*0450*/  LDG.E.64 R20, desc[UR4][R20.64] ;  /* 0x0000000414147981 */ /* 0x000ee2000c1e1b00 */
[----:B------:R-:W-:-:S05]  /*0460*/  IMAD.WIDE R28, R29, 0x8, R8 ;  /* 0x000000081d1c7825 */ /* 0x000fca00078e0208 */
[----:B------:R-:W4:Y:S01]  /*0470*/  LDG.E.64 R24, desc[UR4][R28.64] ;  /* 0x000000041c187981 */ /* 0x000f22000c1e1b00 */
[----:B------:R-:W-:-:S05]  /*0480*/  IMAD.WIDE R26, R27, 0x8, R8 ;  /* 0x000000081b1a7825 */ /* 0x000fca00078e0208 */
[----:B------:R-:W5:Y:S04]  /*0490*/  LDG.E.64 R22, desc[UR4][R26.64] ;  /* 0x000000041a167981 */ /* 0x000f68000c1e1b00 */
[----:B------:R-:W5:Y:S04]  /*04a0*/  LDG.E R29, desc[UR4][R6.64+0xc] ;  /* 0x00000c04061d7981 */ /* 0x000f68000c1e1900 */
[----:B------:R-:W5:Y:S01]  /*04b0*/  LDG.E R27, desc[UR4][R6.64+0x10] ;  /* 0x00001004061b7981 */ /* 0x000f62000c1e1900 */
[----:B--2---:R-:W-:-:S03]  /*04c0*/  DFMA R16, R12, R16, R18 ;  /* 0x000000100c10722b */ /* 0x004fc60000000012 */
[----:B------:R-:W4:Y:S04]  /*04d0*/  LDG.E.64 R12, desc[UR4][R10.64+-0x10] ;  /* 0xfffff0040a0c7981 */ /* 0x000f28000c1e1b00 */
[----:B------:R-:W2:Y:S01]  /*04e0*/  LDG.E R19, desc[UR4][R6.64] ;  /* 0x0000000406137981 */ /* 0x000ea2000c1e1900 */
[----:B---3--:R-:W-:-:S03]  /*04f0*/  DFMA R20, R14, R20, R16 ;  /* 0x000000140e14722b */ /* 0x008fc60000000010 */
[----:B------:R-:W3:Y:S04]  /*0500*/  LDG.E R15, desc[UR4][R6.64+0x4] ;  /* 0x00000404060f7981 */ /* 0x000ee8000c1e1900 */
[----:B------:R-:W5:Y:S01]  /*0510*/  LDG.E.64 R16, desc[UR4][R10.64+-0x8] ;  /* 0xfffff8040a107981 */ /* 0x000f62000c1e1b00 */
[----:B----4-:R-:W-:-:S03]  /*0520*/  DFMA R24, R12, R24, R20 ;  /* 0x000000180c18722b */ /* 0x010fc60000000014 */
[----:B------:R-:W4:Y:S01]  /*0530*/  LDG.E R13, desc[UR4][R6.64+0x8] ;  /* 0x00000804060d7981 */ /* 0x000f22000c1e1900 */
[----:B--2---:R-:W-:-:S03]  /*0540*/  IMAD.WIDE R18, R19, 0x8, R8 ;  /* 0x0000000813127825 */ /* 0x004fc600078e0208 */
[----:B------:R-:W2:Y:S04]  /*0550*/  LDG.E.64 R20, desc[UR4][R10.64] ;  /* 0x000000040a147981 */ /* 0x000ea8000c1e1b00 */
[----:B------:R-:W2:Y:S01]  /*0560*/  LDG.E.64 R18, desc[UR4][R18.64] ;  /* 0x0000000412127981 */ /* 0x000ea2000c1e1b00 */
[--C-:B---3--:R-:W-:Y:S01]  /*0570*/  IMAD.WIDE R14, R15, 0x8, R8.reuse ;  /* 0x000000080f0e7825 */ /* 0x108fe200078e0208 */
[----:B-----5:R-:W-:Y:S02]  /*0580*/  DFMA R22, R16, R22, R24 ;  /* 0x000000161016722b */ /* 0x020fe40000000018 */
[----:B------:R-:W3:Y:S04]  /*0590*/  LDG.E.64 R16, desc[UR4][R10.64+0x8] ;  /* 0x000008040a107981 */ /* 0x000ee8000c1e1b00 */
[----:B------:R-:W3:Y:S04]  /*05a0*/  LDG.E.64 R14, desc[UR4][R14.64] ;  /* 0x000000040e0e7981 */ /* 0x000ee8000c1e1b00 */
[----:B------:R-:W5:Y:S01]  /*05b0*/  LDG.E.64 R24, desc[UR4][R10.64+0x10] ;  /* 0x000010040a187981 */ /* 0x000f62000c1e1b00 */
[----:B----4-:R-:W-:-:S06]  /*05c0*/  IMAD.WIDE R12, R13, 0x8, R8 ;  /* 0x000000080d0c7825 */ /* 0x010fcc00078e0208 */
[----:B------:R-:W5:Y:S01]  /*05d0*/  LDG.E.64 R12, desc[UR4][R12.64] ;  /* 0x000000040c0c7981 */ /* 0x000f62000c1e1b00 */
[----:B--2---:R-:W-:Y:S01]  /*05e0*/  DFMA R18, R20, R18, R22 ;  /* 0x000000121412722b */ /* 0x004fe20000000016 */
[----:B------:R-:W-:Y:S02]  /*05f0*/  IMAD.WIDE R28, R29, 0x8, R8 ;  /* 0x000000081d1c7825 */ /* 0x000fe400078e0208 */
[----:B------:R-:W2:Y:S04]  /*0600*/  LDG.E R21, desc[UR4][R6.64+0x14] ;  /* 0x0000140406157981 */ /* 0x000ea8000c1e1900 */
[----:B------:R-:W4:Y:S01]  /*0610*/  LDG.E R23, desc[UR4][R6.64+0x18] ;  /* 0x0000180406177981 */ /* 0x000f22000c1e1900 */
[----:B---3--:R-:W-:-:S03]  /*0620*/  DFMA R14, R16, R14, R18 ;  /* 0x0000000e100e722b */ /* 0x008fc60000000012 */
[----:B------:R-:W3:Y:S04]  /*0630*/  LDG.E.64 R18, desc[UR4][R10.64+0x18] ;  /* 0x000018040a127981 */ /* 0x000ee8000c1e1b00 */
[----:B------:R-:W3:Y:S01]  /*0640*/  LDG.E.64 R16, desc[UR4][R28.64] ;  /* 0x000000041c107981 */ /* 0x000ee2000c1e1b00 */
[----:B-----5:R-:W-:Y:S01]  /*0650*/  DFMA R24, R24, R12, R14 ;  /* 0x0000000c1818722b */ /* 0x020fe2000000000e */
[--C-:B------:R-:W-:Y:S02]  /*0660*/  IMAD.WIDE R14, R27, 0x8, R8.reuse ;  /* 0x000000081b0e7825 */ /* 0x100fe400078e0208 */
[----:B------:R-:W5:Y:S04]  /*0670*/  LDG.E.64 R12, desc[UR4][R10.64+0x20] ;  /* 0x000020040a0c7981 */ /* 0x000f68000c1e1b00 */
[----:B------:R-:W5:Y:S04]  /*0680*/  LDG.E R27, desc[UR4][R6.64+0x1c] ;  /* 0x00001c04061b7981 */ /* 0x000f68000c1e1900 */
[----:B------:R-:W5:Y:S01]  /*0690*/  LDG.E.64 R14, desc[UR4][R14.64] ;  /* 0x000000040e0e7981 */ /* 0x000f62000c1e1b00 */
[----:B--2---:R-:W-:Y:S01]  /*06a0*/  IMAD.WIDE R20, R21, 0x8, R8 ;  /* 0x0000000815147825 */ /* 0x004fe200078e0208 */
[----:B---3--:R-:W-:-:S02]  /*06b0*/  DFMA R16, R18, R16, R24 ;  /* 0x000000101210722b */ /* 0x008fc40000000018 */
[----:B------:R-:W2:Y:S01]  /*06c0*/  LDG.E.64 R18, desc[UR4][R10.64+0x28] ;  /* 0x000028040a127981 */ /* 0x000ea2000c1e1b00 */
[----:B----4-:R-:W-:-:S03]  /*06d0*/  IMAD.WIDE R22, R23, 0x8, R8 ;  /* 0x0000000817167825 */ /* 0x010fc600078e0208 */
[----:B------:R-:W2:Y:S04]  /*06e0*/  LDG.E.64 R20, desc[UR4][R20.64] ;  /* 0x0000000414147981 */ /* 0x000ea8000c1e1b00 */
[----:B------:R-:W3:Y:S04]  /*06f0*/  LDG.E.64 R22, desc[UR4][R22.64] ;  /* 0x0000000416167981 */ /* 0x000ee8000c1e1b00 */
[----:B------:R-:W3:Y:S01]  /*0700*/  LDG.E.64 R24, desc[UR4][R10.64+0x30] ;  /* 0x000030040a187981 */ /* 0x000ee2000c1e1b00 */
[----:B-----5:R-:W-:Y:S01]  /*0710*/  IMAD.WIDE R8, R27, 0x8, R8 ;  /* 0x000000081b087825 */ /* 0x020fe200078e0208 */
[----:B------:R-:W-:-:S02]  /*0720*/  DFMA R16, R12, R14, R16 ;  /* 0x0000000e0c10722b */ /* 0x000fc40000000010 */
[----:B------:R-:W4:Y:S04]  /*0730*/  LDG.E.64 R12, desc[UR4][R10.64+0x38] ;  /* 0x000038040a0c7981 */ /* 0x000f28000c1e1b00 */
[----:B------:R-:W4:Y:S01]  /*0740*/  LDG.E.64 R8, desc[UR4][R8.64] ;  /* 0x0000000408087981 */ /* 0x000f22000c1e1b00 */
[----:B------:R-:W-:Y:S01]  /*0750*/  IADD3 R4, PT, PT, R4, 0x10, RZ ;  /* 0x0000001004047810 */ /* 0x000fe20007ffe0ff */
[----:B--2---:R-:W-:-:S03]  /*0760*/  DFMA R16, R18, R20, R16 ;  /* 0x000000141210722b */ /* 0x004fc60000000010 */
[----:B------:R-:W-:-:S05]  /*0770*/  ISETP.NE.AND P1, PT, R4, RZ, PT ;  /* 0x000000ff0400720c */ /* 0x000fca0003f25270 */
[----:B---3--:R-:W-:Y:S01]  /*0780*/  DFMA R16, R24, R22, R16 ;  /* 0x000000161810722b */ /* 0x008fe20000000010 */
[----:B------:R-:W-:Y:S02]  /*0790*/  IADD3 R14, P2, PT, R10, 0x80, RZ ;  /* 0x000000800a0e7810 */ /* 0x000fe40007f5e0ff */
[----:B------:R-:W-:Y:S02]  /*07a0*/  IADD3 R6, P3, PT, R6, 0x40, RZ ;  /* 0x0000004006067810 */ /* 0x000fe40007f7e0ff */
[----:B------:R-:W-:Y:S02]  /*07b0*/  IADD3.X R15, PT, PT, RZ, R11, RZ, P2, !PT ;  /* 0x0000000bff0f7210 */ /* 0x000fe400017fe4ff */
[----:B------:R-:W-:Y:S02]  /*07c0*/  IADD3.X R7, PT, PT, RZ, R7, RZ, P3, !PT ;  /* 0x00000007ff077210 */ /* 0x000fe40001ffe4ff */
[----:B------:R-:W-:Y:S01]  /*07d0*/  IADD3 R5, PT, PT, R5, 0x10, RZ ;  /* 0x0000001005057810 */ /* 0x000fe20007ffe0ff */
[----:B----4-:R-:W-:Y:S01]  /*07e0*/  DFMA R12, R12, R8, R16 ;  /* 0x000000080c0c722b */ /* 0x010fe20000000010 */
[----:B------:R-:W-:Y:S10]  /*07f0*/  @P1 BRA `(.L_x_8) ;  /* 0xfffffff800941947 */ /* 0x000ff4000383ffff */
.L_x_7:
[----:B------:R-:W-:Y:S05]  /*0800*/  BSYNC.RECONVERGENT B1 ;  /* 0x0000000000017941 */ /* 0x000fea0003800200 */
.L_x_6:
[----:B------:R-:W-:Y:S05]  /*0810*/  @!P0 BRA `(.L_x_5) ;  /* 0x0000000400b88947 */ /* 0x000fea0003800000 */
[----:B------:R-:W-:Y:S01]  /*0820*/  ISETP.GE.U32.AND P0, PT, R3, 0x8, PT ;  /* 0x000000080300780c */ /* 0x000fe20003f06070 */
[----:B------:R-:W-:Y:S01]  /*0830*/  BSSY.RECONVERGENT B1, `(.L_x_9) ;  /* 0x0000032000017945 */ /* 0x000fe20003800200 */
[----:B------:R-:W-:-:S04]  /*0840*/  LOP3.LUT R4, R2, 0x7, RZ, 0xc0, !PT ;  /* 0x0000000702047812 */ /* 0x000fc800078ec0ff */
[----:B------:R-:W-:-:S07]  /*0850*/  ISETP.NE.AND P1, PT, R4, RZ, PT ;  /* 0x000000ff0400720c */ /* 0x000fce0003f25270 */
[----:B------:R-:W-:Y:S06]  /*0860*/  @!P0 BRA `(.L_x_10) ;  /* 0x0000000000b88947 */ /* 0x000fec0003800000 */
[----:B------:R-:W0:Y:S08]  /*0870*/  LDC.64 R28, c[0x0][0x390] ;  /* 0x0000e400ff1c7b82 */ /* 0x000e300000000a00 */
[----:B------:R-:W1:Y:S08]  /*0880*/  LDC.64 R8, c[0x0][0x3a0] ;  /* 0x0000e800ff087b82 */ /* 0x000e700000000a00 */
[----:B------:R-:W2:Y:S01]  /*0890*/  LDC.64 R6, c[0x0][0x388] ;  /* 0x0000e200ff067b82 */ /* 0x000ea20000000a00 */
[----:B0-----:R-:W-:-:S05]  /*08a0*/  IMAD.WIDE.U32 R28, R5, 0x4, R28 ;  /* 0x00000004051c7825 */ /* 0x001fca00078e001c */
[----:B------:R-:W1:Y:S04]  /*08b0*/  LDG.E R19, desc[UR4][R28.64] ;  /* 0x000000041c137981 */ /* 0x000e68000c1e1900 */
[----:B------:R-:W3:Y:S04]  /*08c0*/  LDG.E R23, desc[UR4][R28.64+0x4] ;  /* 0x000004041c177981 */ /* 0x000ee8000c1e1900 */
[----:B------:R-:W4:Y:S01]  /*08d0*/  LDG.E R21, desc[UR4][R28.64+0x8] ;  /* 0x000008041c157981 */ /* 0x000f22000c1e1900 */
[----:B--2---:R-:W-:-:S03]  /*08e0*/  IMAD.WIDE.U32 R6, R5, 0x8, R6 ;  /* 0x0000000805067825 */ /* 0x004fc600078e0006 */
[----:B------:R-:W2:Y:S04]  /*08f0*/  LDG.E R11, desc[UR4][R28.64+0xc] ;  /* 0x00000c041c0b7981 */ /* 0x000ea8000c1e1900 */
[----:B------:R-:W5:Y:S04]  /*0900*/  LDG.E.64 R24, desc[UR4][R6.64] ;  /* 0x0000000406187981 */ /* 0x000f68000c1e1b00 */
[----:B------:R-:W5:Y:S04]  /*0910*/  LDG.E.64 R16, desc[UR4][R6.64+0x8] ;  /* 0x0000080406107981 */ /* 0x000f68000c1e1b00 */
[----:B------:R-:W5:Y:S04]  /*0920*/  LDG.E R15, desc[UR4][R28.64+0x10] ;  /* 0x000010041c0f7981 */ /* 0x000f68000c1e1900 */
[----:B------:R-:W5:Y:S04]  /*0930*/  LDG.E R27, desc[UR4][R28.64+0x14] ;  /* 0x000014041c1b7981 */ /* 0x000f68000c1e1900 */
[----:B------:R-:W5:Y:S01]  /*0940*/  LDG.E R3, desc[UR4][R28.64+0x1c] ;  /* 0x00001c041c037981 */ /* 0x000f62000c1e1900 */
[----:B-1----:R-:W-:-:S06]  /*0950*/  IMAD.WIDE R18, R19, 0x8, R8 ;  /* 0x0000000813127825 */ /* 0x002fcc00078e0208 */
[----:B------:R-:W5:Y:S01]  /*0960*/  LDG.E.64 R18, desc[UR4][R18.64] ;  /* 0x0000000412127981 */ /* 0x000f62000c1e1b00 */
[----:B---3--:R-:W-:-:S06]  /*0970*/  IMAD.WIDE R22, R23, 0x8, R8 ;  /* 0x0000000817167825 */ /* 0x008fcc00078e0208 */
[----:B------:R-:W3:Y:S01]  /*0980*/  LDG.E.64 R22, desc[UR4][R22.64] ;  /* 0x0000000416167981 */ /* 0x000ee2000c1e1b00 */
[----:B----4-:R-:W-:-:S06]  /*0990*/  IMAD.WIDE R20, R21, 0x8, R8 ;  /* 0x0000000815147825 */ /* 0x010fcc00078e0208 */
[----:B------:R-:W4:Y:S01]  /*09a0*/  LDG.E.64 R20, desc[UR4][R20.64] ;  /* 0x0000000414147981 */ /* 0x000f22000c1e1b00 */
[----:B--2---:R-:W-:-:S06]  /*09b0*/  IMAD.WIDE R10, R11, 0x8, R8 ;  /* 0x000000080b0a7825 */ /* 0x004fcc00078e0208 */
[----:B------:R-:W2:Y:S01]  /*09c0*/  LDG.E.64 R10, desc[UR4][R10.64] ;  /* 0x000000040a0a7981 */ /* 0x000ea2000c1e1b00 */
[----:B-----5:R-:W-:-:S03]  /*09d0*/  DFMA R12, R24, R18, R12 ;  /* 0x00000012180c722b */ /* 0x020fc6000000000c */
[----:B------:R-:W4:Y:S04]  /*09e0*/  LDG.E.64 R18, desc[UR4][R6.64+0x10] ;  /* 0x0000100406127981 */ /* 0x000f28000c1e1b00 */
[----:B------:R-:W5:Y:S01]  /*09f0*/  LDG.E R25, desc[UR4][R28.64+0x18] ;  /* 0x000018041c197981 */ /* 0x000f62000c1e1900 */
[----:B---3--:R-:W-:-:S03]  /*0a00*/  DFMA R22, R16, R22, R12 ;  /* 0x000000161016722b */ /* 0x008fc6000000000c */
[----:B------:R-:W2:Y:S01]  /*0a10*/  LDG.E.64 R12, desc[UR4][R6.64+0x18] ;  /* 0x00001804060c7981 */ /* 0x000ea2000c1e1b00 */
[----:B------:R-:W-:-:S03]  /*0a20*/  IMAD.WIDE R14, R15, 0x8, R8 ;  /* 0x000000080f0e7825 */ /* 0x000fc600078e0208 */
[----:B------:R-:W3:Y:S04]  /*0a30*/  LDG.E.64 R16, desc[UR4][R6.64+0x20] ;  /* 0x0000200406107981 */ /* 0x000ee8000c1e1b00 */
[----:B------:R-:W3:Y:S01]  /*0a40*/  LDG.E.64 R14, desc[UR4][R14.64] ;  /* 0x000000040e0e7981 */ /* 0x000ee2000c1e1b00 */
[----:B----4-:R-:W-:Y:S01]  /*0a50*/  DFMA R18, R18, R20, R22 ;  /* 0x000000141212722b */ /* 0x010fe20000000016 */
[--C-:B------:R-:W-:Y:S02]  /*0a60*/  IMAD.WIDE R22, R27, 0x8, R8.reuse ;  /* 0x000000081b167825 */ /* 0x100fe400078e0208 */
[----:B------:R-:W4:Y:S02]  /*0a70*/  LDG.E.64 R20, desc[UR4][R6.64+0x28] ;  /* 0x0000280406147981 */ /* 0x000f24000c1e1b00 */
[----:B-----5:R-:W-:-:S02]  /*0a80*/  IMAD.WIDE R24, R25, 0x8, R8 ;  /* 0x0000000819187825 */ /* 0x020fc400078e0208 */
[----:B------:R-:W4:Y:S01]  /*0a90*/  LDG.E.64 R22, desc[UR4][R22.64] ;  /* 0x0000000416167981 */ /* 0x000f22000c1e1b00 */
[----:B--2---:R-:W-:-:S03]  /*0aa0*/  DFMA R12, R12, R10, R18 ;  /* 0x0000000a0c0c722b */ /* 0x004fc60000000012 */
[----:B------:R-:W2:Y:S01]  /*0ab0*/  LDG.E.64 R10, desc[UR4][R6.64+0x30] ;  /* 0x00003004060a7981 */ /* 0x000ea2000c1e1b00 */
[----:B------:R-:W-:-:S03]  /*0ac0*/  IMAD.WIDE R18, R3, 0x8, R8 ;  /* 0x0000000803127825 */ /* 0x000fc600078e0208 */
[----:B------:R-:W2:Y:S04]  /*0ad0*/  LDG.E.64 R24, desc[UR4][R24.64] ;  /* 0x0000000418187981 */ /* 0x000ea8000c1e1b00 */
[----:B------:R-:W5:Y:S04]  /*0ae0*/  LDG.E.64 R8, desc[UR4][R6.64+0x38] ;  /* 0x0000380406087981 */ /* 0x000f68000c1e1b00 */
[----:B------:R-:W5:Y:S01]  /*0af0*/  LDG.E.64 R18, desc[UR4][R18.64] ;  /* 0x0000000412127981 */ /* 0x000f62000c1e1b00 */
[----:B---3--:R-:W-:Y:S01]  /*0b00*/  DFMA R12, R16, R14, R12 ;  /* 0x0000000e100c722b */ /* 0x008fe2000000000c */
[----:B------:R-:W-:-:S07]  /*0b10*/  VIADD R5, R5, 0x8 ;  /* 0x0000000805057836 */ /* 0x000fce0000000000 */
[----:B----4-:R-:W-:-:S08]  /*0b20*/  DFMA R12, R20, R22, R12 ;  /* 0x00000016140c722b */ /* 0x010fd0000000000c */
[----:B--2---:R-:W-:-:S08]  /*0b30*/  DFMA R12, R10, R24, R12 ;  /* 0x000000180a0c722b */ /* 0x004fd0000000000c */
[----:B-----5:R-:W-:-:S11]  /*0b40*/  DFMA R12, R8, R18, R12 ;  /* 0x00000012080c722b */ /* 0x020fd6000000000c */
.L_x_10:
[----:B------:R-:W-:Y:S05]  /*0b50*/  BSYNC.RECONVERGENT B1 ;  /* 0x0000000000017941 */ /* 0x000fea0003800200 */
.L_x_9:
        /* <DEDUP_REMOVED lines=12> */
[----:B------:R-:W4:Y:S04]  /*0c20*/  LDG.E R7, desc[UR4][R2.64+0x8] ;  /* 0x0000080402077981 */ /* 0x000f28000c1e1900 */
[----:B------:R-:W5:Y:S01]  /*0c30*/  LDG.E R19, desc[UR4][R2.64+0xc] ;  /* 0x00000c0402137981 */ /* 0x000f62000c1e1900 */
[----:B--2---:R-:W-:-:S05]  /*0c40*/  IMAD.WIDE.U32 R22, R5, 0x8, R22 ;  /* 0x0000000805167825 */ /* 0x004fca00078e0016 */
[----:B------:R-:W2:Y:S04]  /*0c50*/  LDG.E.64 R14, desc[UR4][R22.64] ;  /* 0x00000004160e7981 */ /* 0x000ea8000c1e1b00 */
[----:B------:R-:W2:Y:S04]  /*0c60*/  LDG.E.64 R8, desc[UR4][R22.64+0x8] ;  /* 0x0000080416087981 */ /* 0x000ea8000c1e1b00 */
[----:B------:R-:W2:Y:S01]  /*0c70*/  LDG.E.64 R2, desc[UR4][R22.64+0x10] ;  /* 0x0000100416027981 */ /* 0x000ea2000c1e1b00 */
[----:B-1----:R-:W-:-:S04]  /*0c80*/  IMAD.WIDE R16, R17, 0x8, R20 ;  /* 0x0000000811107825 */ /* 0x002fc800078e0214 */
[--C-:B---3--:R-:W-:Y:S02]  /*0c90*/  IMAD.WIDE R10, R11, 0x8, R20.reuse ;  /* 0x000000080b0a7825 */ /* 0x108fe400078e0214 */
[----:B------:R-:W2:Y:S02]  /*0ca0*/  LDG.E.64 R16, desc[UR4][R16.64] ;  /* 0x0000000410107981 */ /* 0x000ea4000c1e1b00 */
[--C-:B----4-:R-:W-:Y:S02]  /*0cb0*/  IMAD.WIDE R6, R7, 0x8, R20.reuse ;  /* 0x0000000807067825 */ /* 0x110fe400078e0214 */
[----:B------:R-:W3:Y:S02]  /*0cc0*/  LDG.E.64 R10, desc[UR4][R10.64] ;  /* 0x000000040a0a7981 */ /* 0x000ee4000c1e1b00 */
[----:B-----5:R-:W-:Y:S02]  /*0cd0*/  IMAD.WIDE R24, R19, 0x8, R20 ;  /* 0x0000000813187825 */ /* 0x020fe400078e0214 */
[----:B------:R-:W4:Y:S04]  /*0ce0*/  LDG.E.64 R6, desc[UR4][R6.64] ;  /* 0x0000000406067981 */ /* 0x000f28000c1e1b00 */
[----:B------:R-:W5:Y:S04]  /*0cf0*/  LDG.E.64 R20, desc[UR4][R22.64+0x18] ;  /* 0x0000180416147981 */ /* 0x000f68000c1e1b00 */
[----:B------:R-:W5:Y:S01]  /*0d00*/  LDG.E.64 R24, desc[UR4][R24.64] ;  /* 0x0000000418187981 */ /* 0x000f62000c1e1b00 */
[----:B------:R-:W-:Y:S01]  /*0d10*/  IADD3 R5, PT, PT, R5, 0x4, RZ ;  /* 0x0000000405057810 */ /* 0x000fe20007ffe0ff */
[----:B--2---:R-:W-:-:S08]  /*0d20*/  DFMA R14, R14, R16, R12 ;  /* 0x000000100e0e722b */ /* 0x004fd0000000000c */
[----:B---3--:R-:W-:-:S08]  /*0d30*/  DFMA R8, R8, R10, R14 ;  /* 0x0000000a0808722b */ /* 0x008fd0000000000e */
[----:B----4-:R-:W-:-:S08]  /*0d40*/  DFMA R2, R2, R6, R8 ;  /* 0x000000060202722b */ /* 0x010fd00000000008 */
[----:B-----5:R-:W-:-:S11]  /*0d50*/  DFMA R12, R20, R24, R2 ;  /* 0x00000018140c722b */ /* 0x020fd60000000002 */
.L_x_12:
[----:B------:R-:W-:Y:S05]  /*0d60*/  BSYNC.RECONVERGENT B1 ;  /* 0x0000000000017941 */ /* 0x000fea0003800200 */
.L_x_11:
[----:B------:R-:W-:Y:S05]  /*0d70*/  @!P1 BRA `(.L_x_5) ;  /* 0x0000000000609947 */ /* 0x000fea0003800000 */
[----:B------:R-:W0:Y:S01]  /*0d80*/  LDC.64 R6, c[0x0][0x390] ;  /* 0x0000e400ff067b82 */ /* 0x000e220000000a00 */
[----:B------:R-:W-:-:S07]  /*0d90*/  IMAD.MOV R18, RZ, RZ, -R18 ;  /* 0x000000ffff127224 */ /* 0x000fce00078e0a12 */
[----:B------:R-:W1:Y:S08]  /*0da0*/  LDC.64 R8, c[0x0][0x388] ;  /* 0x0000e200ff087b82 */ /* 0x000e700000000a00 */
[----:B------:R-:W2:Y:S01]  /*0db0*/  LDC.64 R2, c[0x0][0x3a0] ;  /* 0x0000e800ff027b82 */ /* 0x000ea20000000a00 */
[----:B0-----:R-:W-:-:S04]  /*0dc0*/  IMAD.WIDE.U32 R6, R5, 0x4, R6 ;  /* 0x0000000405067825 */ /* 0x001fc800078e0006 */
[----:B-1----:R-:W-:Y:S01]  /*0dd0*/  IMAD.WIDE.U32 R4, R5, 0x8, R8 ;  /* 0x0000000805047825 */ /* 0x002fe200078e0008 */
[----:B------:R-:W-:Y:S02]  /*0de0*/  MOV R8, R6 ;  /* 0x0000000600087202 */ /* 0x000fe40000000f00 */
[----:B------:R-:W-:Y:S02]  /*0df0*/  MOV R9, R7 ;  /* 0x0000000700097202 */ /* 0x000fe40000000f00 */
[----:B------:R-:W-:Y:S02]  /*0e00*/  MOV R10, R4 ;  /* 0x00000004000a7202 */ /* 0x000fe40000000f00 */
[----:B------:R-:W-:-:S07]  /*0e10*/  MOV R11, R5 ;  /* 0x00000005000b7202 */ /* 0x000fce0000000f00 */
.L_x_13:
[----:B------:R-:W2:Y:S01]  /*0e20*/  LDG.E R7, desc[UR4][R8.64] ;  /* 0x0000000408077981 */ /* 0x000ea2000c1e1900 */
[----:B------:R-:W-:Y:S02]  /*0e30*/  MOV R4, R10 ;  /* 0x0000000a00047202 */ /* 0x000fe40000000f00 */
[----:B------:R-:W-:-:S06]  /*0e40*/  MOV R5, R11 ;  /* 0x0000000b00057202 */ /* 0x000fcc0000000f00 */
[----:B------:R-:W3:Y:S01]  /*0e50*/  LDG.E.64 R4, desc[UR4][R4.64] ;  /* 0x0000000404047981 */ /* 0x000ee2000c1e1b00 */
[----:B------:R-:W-:Y:S01]  /*0e60*/  IADD3 R18, PT, PT, R18, 0x1, RZ ;  /* 0x0000000112127810 */ /* 0x000fe20007ffe0ff */
[----:B--2---:R-:W-:-:S06]  /*0e70*/  IMAD.WIDE R6, R7, 0x8, R2 ;  /* 0x0000000807067825 */ /* 0x004fcc00078e0202 */
[----:B------:R-:W3:Y:S01]  /*0e80*/  LDG.E.64 R6, desc[UR4][R6.64] ;  /* 0x0000000406067981 */ /* 0x000ee2000c1e1b00 */
[----:B------:R-:W-:Y:S02]  /*0e90*/  ISETP.NE.AND P0, PT, R18, RZ, PT ;  /* 0x000000ff1200720c */ /* 0x000fe40003f05270 */
[----:B------:R-:W-:Y:S02]  /*0ea0*/  IADD3 R8, P1, PT, R8, 0x4, RZ ;  /* 0x0000000408087810 */ /* 0x000fe40007f3e0ff */
[----:B------:R-:W-:Y:S02]  /*0eb0*/  IADD3 R10, P2, PT, R10, 0x8, RZ ;  /* 0x000000080a0a7810 */ /* 0x000fe40007f5e0ff */
[----:B------:R-:W-:Y:S02]  /*0ec0*/  IADD3.X R9, PT, PT, RZ, R9, RZ, P1, !PT ;  /* 0x00000009ff097210 */ /* 0x000fe40000ffe4ff */
[----:B------:R-:W-:Y:S01]  /*0ed0*/  IADD3.X R11, PT, PT, RZ, R11, RZ, P2, !PT ;  /* 0x0000000bff0b7210 */ /* 0x000fe200017fe4ff */
[----:B---3--:R-:W-:-:S04]  /*0ee0*/  DFMA R12, R4, R6, R12 ;  /* 0x00000006040c722b */ /* 0x008fc8000000000c */
[----:B------:R-:W-:Y:S07]  /*0ef0*/  @P0 BRA `(.L_x_13) ;  /* 0xfffffffc00c80947 */ /* 0x000fee000383ffff */
.L_x_5:
[----:B------:R-:W-:Y:S05]  /*0f00*/  BSYNC.RECONVERGENT B0 ;  /* 0x0000000000007941 */ /* 0x000fea0003800200 */
.L_x_4:
[----:B------:R-:W0:Y:S02]  /*0f10*/  LDC.64 R2, c[0x0][0x3a8] ;  /* 0x0000ea00ff027b82 */ /* 0x000e240000000a00 */
[----:B0-----:R-:W-:-:S05]  /*0f20*/  IMAD.WIDE.U32 R2, R0, 0x8, R2 ;  /* 0x0000000800027825 */ /* 0x001fca00078e0002 */
[----:B------:R-:W-:Y:S01]  /*0f30*/  STG.E.64 desc[UR4][R2.64], R12 ;  /* 0x0000000c02007986 */ /* 0x000fe2000c101b04 */
[----:B------:R-:W-:Y:S05]  /*0f40*/  EXIT ;  /* 0x000000000000794d */ /* 0x000fea0003800000 */
.L_x_14:
        /* <DEDUP_REMOVED lines=11> */
.L_x_94:


//--------------------- .text._Z16matvecCELLCSIGMAIdEvjjPT_PiS2_S2_S1_S1_ --------------------------
	.section	.text._Z16matvecCELLCSIGMAIdEvjjPT_PiS2_S2_S1_S1_,"ax",@progbits
	.align	128
        .global         _Z16matvecCELLCSIGMAIdEvjjPT_PiS2_S2_S1_S1_
        .type           _Z16matvecCELLCSIGMAIdEvjjPT_PiS2_S2_S1_S1_,@function
        .size           _Z16matvecCELLCSIGMAIdEvjjPT_PiS2_S2_S1_S1_,(.L_x_95 - _Z16matvecCELLCSIGMAIdEvjjPT_PiS2_S2_S1_S1_)
        .other          _Z16matvecCELLCSIGMAIdEvjjPT_PiS2_S2_S1_S1_,@"STO_CUDA_ENTRY STV_DEFAULT"
_Z16matvecCELLCSIGMAIdEvjjPT_PiS2_S2_S1_S1_:
.text._Z16matvecCELLCSIGMAIdEvjjPT_PiS2_S2_S1_S1_:
        /* <DEDUP_REMOVED lines=10> */
[----:B0-----:R-:W-:-:S06]  /*00a0*/  IMAD.WIDE.U32 R2, R5, 0x4, R2 ;  /* 0x0000000405027825 */ /* 0x001fcc00078e0002 */
[----:B-1----:R-:W2:Y:S01]  /*00b0*/  LDG.E R2, desc[UR4][R2.64] ;  /* 0x0000000402027981 */ /* 0x002ea2000c1e1900 */
[----:B------:R-:W-:Y:S02]  /*00c0*/  CS2R R20, SRZ ;  /* 0x0000000000147805 */ /* 0x000fe4000001ff00 */
[----:B--2---:R-:W-:-:S13]  /*00d0*/  ISETP.NE.AND P0, PT, R2, RZ, PT ;  /* 0x000000ff0200720c */ /* 0x004fda0003f05270 */
[----:B------:R-:W-:Y:S05]  /*00e0*/  @!P0 BRA `(.L_x_15) ;  /* 0x0000000800b48947 */ /* 0x000fea0003800000 */
[----:B------:R-:W0:Y:S02]  /*00f0*/  LDC.64 R8, c[0x0][0x398] ;  /* 0x0000e600ff087b82 */ /* 0x000e240000000a00 */
[----:B0-----:R-:W-:-:S05]  /*0100*/  IMAD.WIDE.U32 R8, R5, 0x4, R8 ;  /* 0x0000000405087825 */ /* 0x001fca00078e0008 */
[----:B------:R-:W2:Y:S01]  /*0110*/  LDG.E R5, desc[UR4][R8.64] ;  /* 0x0000000408057981 */ /* 0x000ea2000c1e1900 */
[C---:B------:R-:W-:Y:S02]  /*0120*/  ISETP.GE.U32.AND P1, PT, R2.reuse, 0x8, PT ;  /* 0x000000080200780c */ /* 0x040fe40003f26070 */
[----:B------:R-:W-:Y:S02]  /*0130*/  CS2R R20, SRZ ;  /* 0x0000000000147805 */ /* 0x000fe4000001ff00 */
[----:B------:R-:W-:-:S04]  /*0140*/  LOP3.LUT R4, R2, 0x7, RZ, 0xc0, !PT ;  /* 0x0000000702047812 */ /* 0x000fc800078ec0ff */
[----:B------:R-:W-:Y:S02]  /*0150*/  ISETP.NE.AND P0, PT, R4, RZ, PT ;  /* 0x000000ff0400720c */ /* 0x000fe40003f05270 */
[----:B--2---:R-:W-:Y:S01]  /*0160*/  IADD3 R5, PT, PT, R5, R6, RZ ;  /* 0x0000000605057210 */ /* 0x004fe20007ffe0ff */
[----:B------:R-:W-:Y:S02]  /*0170*/  HFMA2 R6, -RZ, RZ, 0, 0 ;  /* 0x00000000ff067431 */ /* 0x000fe400000001ff */
[----:B------:R-:W-:Y:S08]  /*0180*/  @!P1 BRA `(.L_x_16) ;  /* 0x0000000400489947 */ /* 0x000ff00003800000 */
[----:B------:R-:W0:Y:S01]  /*0190*/  LDC R8, c[0x0][0x384] ;  /* 0x0000e100ff087b82 */ /* 0x000e220000000800 */
[----:B------:R-:W-:Y:S02]  /*01a0*/  LOP3.LUT R6, R2, 0xfffffff8, RZ, 0xc0, !PT ;  /* 0xfffffff802067812 */ /* 0x000fe400078ec0ff */
[----:B------:R-:W-:Y:S02]  /*01b0*/  CS2R R20, SRZ ;  /* 0x0000000000147805 */ /* 0x000fe4000001ff00 */
[-C--:B------:R-:W-:Y:S02]  /*01c0*/  MOV R7, R5.reuse ;  /* 0x0000000500077202 */ /* 0x080fe40000000f00 */
[----:B------:R-:W-:Y:S02]  /*01d0*/  IADD3 R22, PT, PT, -R6, RZ, RZ ;  /* 0x000000ff06167210 */ /* 0x000fe40007ffe1ff */
[----:B0-----:R-:W-:Y:S01]  /*01e0*/  IADD3 R9, PT, PT, R5, R8, RZ ;  /* 0x0000000805097210 */ /* 0x001fe20007ffe0ff */
[C-C-:B------:R-:W-:Y:S01]  /*01f0*/  IMAD R23, R8.reuse, 0x3, R5.reuse ;  /* 0x0000000308177824 */ /* 0x140fe200078e0205 */
[CC--:B------:R-:W-:Y:S01]  /*0200*/  LEA R3, R8.reuse, R5.reuse, 0x1 ;  /* 0x0000000508037211 */ /* 0x0c0fe200078e08ff */
[C-C-:B------:R-:W-:Y:S01]  /*0210*/  IMAD R27, R8.reuse, 0x5, R5.reuse ;  /* 0x00000005081b7824 */ /* 0x140fe200078e0205 */
[C---:B------:R-:W-:Y:S01]  /*0220*/  LEA R25, R8.reuse, R5, 0x2 ;  /* 0x0000000508197211 */ /* 0x040fe200078e10ff */
[----:B------:R-:W-:-:S02]  /*0230*/  IMAD R29, R8, 0x6, R5 ;  /* 0x00000006081d7824 */ /* 0x000fc400078e0205 */
[----:B------:R-:W-:-:S07]  /*0240*/  IMAD R24, R8, 0x7, R5 ;  /* 0x0000000708187824 */ /* 0x000fce00078e0205 */
.L_x_17:
[----:B------:R-:W0:Y:S08]  /*0250*/  LDC.64 R10, c[0x0][0x390] ;  /* 0x0000e400ff0a7b82 */ /* 0x000e300000000a00 */
[----:B------:R-:W1:Y:S01]  /*0260*/  LDC.64 R14, c[0x0][0x3a8] ;  /* 0x0000ea00ff0e7b82 */ /* 0x000e620000000a00 */
[----:B0-----:R-:W-:-:S05]  /*0270*/  IMAD.WIDE.U32 R12, R7, 0x4, R10 ;  /* 0x00000004070c7825 */ /* 0x001fca00078e000a */
[----:B------:R0:W1:Y:S02]  /*0280*/  LDG.E R19, desc[UR4][R12.64] ;  /* 0x000000040c137981 */ /* 0x000064000c1e1900 */
[----:B0-----:R-:W0:Y:S02]  /*0290*/  LDC.64 R12, c[0x0][0x388] ;  /* 0x0000e200ff0c7b82 */ /* 0x001e240000000a00 */
[----:B0-----:R-:W-:-:S06]  /*02a0*/  IMAD.WIDE.U32 R16, R7, 0x8, R12 ;  /* 0x0000000807107825 */ /* 0x001fcc00078e000c */
[----:B------:R-:W2:Y:S01]  /*02b0*/  LDG.E.64 R16, desc[UR4][R16.64] ;  /* 0x0000000410107981 */ /* 0x000ea2000c1e1b00 */
[----:B-1----:R-:W-:-:S06]  /*02c0*/  IMAD.WIDE R18, R19, 0x8, R14 ;  /* 0x0000000813127825 */ /* 0x002fcc00078e020e */
[----:B------:R-:W2:Y:S02]  /*02d0*/  LDG.E.64 R18, desc[UR4][R18.64] ;  /* 0x0000000412127981 */ /* 0x000ea4000c1e1b00 */
[----:B--2---:R-:W-:Y:S01]  /*02e0*/  DFMA R18, R16, R18, R20 ;  /* 0x000000121012722b */ /* 0x004fe20000000014 */
[----:B------:R-:W-:-:S06]  /*02f0*/  IMAD.WIDE.U32 R20, R9, 0x4, R10 ;  /* 0x0000000409147825 */ /* 0x000fcc00078e000a */
[----:B------:R-:W2:Y:S01]  /*0300*/  LDG.E R21, desc[UR4][R20.64] ;  /* 0x0000000414157981 */ /* 0x000ea2000c1e1900 */
[----:B------:R-:W-:-:S06]  /*0310*/  IMAD.WIDE.U32 R16, R9, 0x8, R12 ;  /* 0x0000000809107825 */ /* 0x000fcc00078e000c */
[----:B------:R-:W3:Y:S01]  /*0320*/  LDG.E.64 R16, desc[UR4][R16.64] ;  /* 0x0000000410107981 */ /* 0x000ee2000c1e1b00 */
[----:B--2---:R-:W-:-:S06]  /*0330*/  IMAD.WIDE R20, R21, 0x8, R14 ;  /* 0x0000000815147825 */ /* 0x004fcc00078e020e */
[----:B------:R-:W3:Y:S02]  /*0340*/  LDG.E.64 R20, desc[UR4][R20.64] ;  /* 0x0000000414147981 */ /* 0x000ee4000c1e1b00 */
[----:B---3--:R-:W-:Y:S01]  /*0350*/  DFMA R20, R16, R20, R18 ;  /* 0x000000141014722b */ /* 0x008fe20000000012 */
[----:B------:R-:W-:-:S05]  /*0360*/  IMAD.WIDE.U32 R18, R3, 0x4, R10 ;  /* 0x0000000403127825 */ /* 0x000fca00078e000a */
        /* <DEDUP_REMOVED lines=29> */
[----:B------:R-:W-:-:S05]  /*0540*/  IMAD.WIDE.U32 R10, R24, 0x4, R10 ;  /* 0x00000004180a7825 */ /* 0x000fca00078e000a */
[----:B------:R2:W3:Y:S01]  /*0550*/  LDG.E R28, desc[UR4][R10.64] ;  /* 0x000000040a1c7981 */ /* 0x0004e2000c1e1900 */
[----:B------:R-:W-:-:S06]  /*0560*/  IMAD.WIDE.U32 R16, R29, 0x8, R12 ;  /* 0x000000081d107825 */ /* 0x000fcc00078e000c */
[----:B------:R-:W4:Y:S01]  /*0570*/  LDG.E.64 R16, desc[UR4][R16.64] ;  /* 0x0000000410107981 */ /* 0x000f22000c1e1b00 */
[----:B------:R-:W-:-:S05]  /*0580*/  IMAD.WIDE.U32 R12, R24, 0x8, R12 ;  /* 0x00000008180c7825 */ /* 0x000fca00078e000c */
[----:B------:R-:W5:Y:S01]  /*0590*/  LDG.E.64 R20, desc[UR4][R12.64] ;  /* 0x000000040c147981 */ /* 0x000f62000c1e1b00 */
[----:B--2---:R-:W-:-:S06]  /*05a0*/  IMAD.WIDE R10, R26, 0x8, R14 ;  /* 0x000000081a0a7825 */ /* 0x004fcc00078e020e */
[----:B------:R-:W4:Y:S01]  /*05b0*/  LDG.E.64 R10, desc[UR4][R10.64] ;  /* 0x000000040a0a7981 */ /* 0x000f22000c1e1b00 */
[----:B---3--:R-:W-:-:S06]  /*05c0*/  IMAD.WIDE R14, R28, 0x8, R14 ;  /* 0x000000081c0e7825 */ /* 0x008fcc00078e020e */
[----:B------:R-:W5:Y:S01]  /*05d0*/  LDG.E.64 R14, desc[UR4][R14.64] ;  /* 0x000000040e0e7981 */ /* 0x000f62000c1e1b00 */
[----:B------:R-:W-:-:S04]  /*05e0*/  IADD3 R22, PT, PT, R22, 0x8, RZ ;  /* 0x0000000816167810 */ /* 0x000fc80007ffe0ff */
[----:B------:R-:W-:Y:S02]  /*05f0*/  ISETP.NE.AND P1, PT, R22, RZ, PT ;  /* 0x000000ff1600720c */ /* 0x000fe40003f25270 */
[C---:B------:R-:W-:Y:S02]  /*0600*/  LEA R9, R8.reuse, R9, 0x3 ;  /* 0x0000000908097211 */ /* 0x040fe400078e18ff */
[C---:B------:R-:W-:Y:S02]  /*0610*/  LEA R3, R8.reuse, R3, 0x3 ;  /* 0x0000000308037211 */ /* 0x040fe400078e18ff */
[C---:B------:R-:W-:Y:S02]  /*0620*/  LEA R23, R8.reuse, R23, 0x3 ;  /* 0x0000001708177211 */ /* 0x040fe400078e18ff */
[C---:B------:R-:W-:Y:S02]  /*0630*/  LEA R25, R8.reuse, R25, 0x3 ;  /* 0x0000001908197211 */ /* 0x040fe400078e18ff */
[----:B------:R-:W-:-:S02]  /*0640*/  LEA R27, R8, R27, 0x3 ;  /* 0x0000001b081b7211 */ /* 0x000fc400078e18ff */
[C---:B------:R-:W-:Y:S02]  /*0650*/  LEA R29, R8.reuse, R29, 0x3 ;  /* 0x0000001d081d7211 */ /* 0x040fe400078e18ff */
[C---:B------:R-:W-:Y:S02]  /*0660*/  LEA R24, R8.reuse, R24, 0x3 ;  /* 0x0000001808187211 */ /* 0x040fe400078e18ff */
[----:B------:R-:W-:Y:S01]  /*0670*/  LEA R7, R8, R7, 0x3 ;  /* 0x0000000708077211 */ /* 0x000fe200078e18ff */
[----:B----4-:R-:W-:-:S08]  /*0680*/  DFMA R18, R16, R10, R18 ;  /* 0x0000000a1012722b */ /* 0x010fd00000000012 */
[----:B-----5:R-:W-:Y:S01]  /*0690*/  DFMA R20, R20, R14, R18 ;  /* 0x0000000e1414722b */ /* 0x020fe20000000012 */
[----:B------:R-:W-:Y:S10]  /*06a0*/  @P1 BRA `(.L_x_17) ;  /* 0xfffffff800e81947 */ /* 0x000ff4000383ffff */
.L_x_16:
[----:B------:R-:W-:Y:S05]  /*06b0*/  @!P0 BRA `(.L_x_15) ;  /* 0x0000000400408947 */ /* 0x000fea0003800000 */
[----:B------:R-:W-:Y:S02]  /*06c0*/  ISETP.GE.U32.AND P0, PT, R4, 0x4, PT ;  /* 0x000000040400780c */ /* 0x000fe40003f06070 */
[----:B------:R-:W-:-:S04]  /*06d0*/  LOP3.LUT R7, R2, 0x3, RZ, 0xc0, !PT ;  /* 0x0000000302077812 */ /* 0x000fc800078ec0ff */
[----:B------:R-:W-:-:S07]  /*06e0*/  ISETP.NE.AND P1, PT, R7, RZ, PT ;  /* 0x000000ff0700720c */ /* 0x000fce0003f25270 */
[----:B------:R-:W-:Y:S06]  /*06f0*/  @!P0 BRA `(.L_x_18) ;  /* 0x0000000000948947 */ /* 0x000fec0003800000 */
[----:B------:R-:W0:Y:S01]  /*0700*/  LDC.64 R8, c[0x0][0x390] ;  /* 0x0000e400ff087b82 */ /* 0x000e220000000a00 */
[----:B------:R-:W1:Y:S07]  /*0710*/  LDCU UR6, c[0x0][0x384] ;  /* 0x00007080ff0677ac */ /* 0x000e6e0008000800 */
[----:B------:R-:W2:Y:S01]  /*0720*/  LDC.64 R10, c[0x0][0x388] ;  /* 0x0000e200ff0a7b82 */ /* 0x000ea20000000a00 */
[----:B-1----:R-:W-:-:S04]  /*0730*/  IMAD R19, R6, UR6, R5 ;  /* 0x0000000606137c24 */ /* 0x002fc8000f8e0205 */
[C---:B0-----:R-:W-:Y:S01]  /*0740*/  IMAD.WIDE.U32 R16, R19.reuse, 0x4, R8 ;  /* 0x0000000413107825 */ /* 0x041fe200078e0008 */
[----:B------:R-:W-:-:S04]  /*0750*/  IADD3 R13, PT, PT, R19, UR6, RZ ;  /* 0x00000006130d7c10 */ /* 0x000fc8000fffe0ff */
[----:B------:R2:W3:Y:S01]  /*0760*/  LDG.E R18, desc[UR4][R16.64] ;  /* 0x0000000410127981 */ /* 0x0004e2000c1e1900 */
[C---:B------:R-:W-:Y:S01]  /*0770*/  IMAD.WIDE.U32 R14, R13.reuse, 0x4, R8 ;  /* 0x000000040d0e7825 */ /* 0x040fe200078e0008 */
[----:B------:R-:W-:-:S05]  /*0780*/  IADD3 R23, PT, PT, R13, UR6, RZ ;  /* 0x000000060d177c10 */ /* 0x000fca000fffe0ff */
[----:B------:R-:W4:Y:S01]  /*0790*/  LDG.E R15, desc[UR4][R14.64] ;  /* 0x000000040e0f7981 */ /* 0x000f22000c1e1900 */
[C---:B------:R-:W-:Y:S01]  /*07a0*/  IMAD.WIDE.U32 R24, R23.reuse, 0x4, R8 ;  /* 0x0000000417187825 */ /* 0x040fe200078e0008 */
[----:B------:R-:W-:-:S05]  /*07b0*/  IADD3 R27, PT, PT, R23, UR6, RZ ;  /* 0x00000006171b7c10 */ /* 0x000fca000fffe0ff */
[----:B------:R-:W5:Y:S01]  /*07c0*/  LDG.E R25, desc[UR4][R24.64] ;  /* 0x0000000418197981 */ /* 0x000f62000c1e1900 */
[----:B------:R-:W-:Y:S02]  /*07d0*/  IMAD.WIDE.U32 R28, R27, 0x4, R8 ;  /* 0x000000041b1c7825 */ /* 0x000fe400078e0008 */
[----:B------:R-:W3:Y:S03]  /*07e0*/  LDC.64 R8, c[0x0][0x3a8] ;  /* 0x0000ea00ff087b82 */ /* 0x000ee60000000a00 */
[----:B------:R-:W5:Y:S01]  /*07f0*/  LDG.E R3, desc[UR4][R28.64] ;  /* 0x000000041c037981 */ /* 0x000f62000c1e1900 */
[----:B--2---:R-:W-:-:S04]  /*0800*/  IMAD.WIDE.U32 R16, R19, 0x8, R10 ;  /* 0x0000000813107825 */ /* 0x004fc800078e000a */
[--C-:B------:R-:W-:Y:S02]  /*0810*/  IMAD.WIDE.U32 R12, R13, 0x8, R10.reuse ;  /* 0x000000080d0c7825 */ /* 0x100fe400078e000a */
[----:B------:R-:W2:Y:S02]  /*0820*/  LDG.E.64 R16, desc[UR4][R16.64] ;  /* 0x0000000410107981 */ /* 0x000ea4000c1e1b00 */
[--C-:B------:R-:W-:Y:S02]  /*0830*/  IMAD.WIDE.U32 R22, R23, 0x8, R10.reuse ;  /* 0x0000000817167825 */ /* 0x100fe400078e000a */
[----:B------:R-:W2:Y:S02]  /*0840*/  LDG.E.64 R12, desc[UR4][R12.64] ;  /* 0x000000040c0c7981 */ /* 0x000ea4000c1e1b00 */
[----:B------:R-:W-:Y:S02]  /*0850*/  IMAD.WIDE.U32 R10, R27, 0x8, R10 ;  /* 0x000000081b0a7825 */ /* 0x000fe400078e000a */
[----:B------:R-:W2:Y:S04]  /*0860*/  LDG.E.64 R22, desc[UR4][R22.64] ;  /* 0x0000000416167981 */ /* 0x000ea8000c1e1b00 */
[----:B------:R-:W2:Y:S01]  /*0870*/  LDG.E.64 R10, desc[UR4][R10.64] ;  /* 0x000000040a0a7981 */ /* 0x000ea2000c1e1b00 */
[----:B---3--:R-:W-:-:S06]  /*0880*/  IMAD.WIDE R18, R18, 0x8, R8 ;  /* 0x0000000812127825 */ /* 0x008fcc00078e0208 */
[----:B------:R-:W2:Y:S01]  /*0890*/  LDG.E.64 R18, desc[UR4][R18.64] ;  /* 0x0000000412127981 */ /* 0x000ea2000c1e1b00 */
[----:B----4-:R-:W-:-:S06]  /*08a0*/  IMAD.WIDE R14, R15, 0x8, R8 ;  /* 0x000000080f0e7825 */ /* 0x010fcc00078e0208 */
[----:B------:R-:W3:Y:S01]  /*08b0*/  LDG.E.64 R14, desc[UR4][R14.64] ;  /* 0x000000040e0e7981 */ /* 0x000ee2000c1e1b00 */
[----:B-----5:R-:W-:-:S06]  /*08c0*/  IMAD.WIDE R24, R25, 0x8, R8 ;  /* 0x0000000819187825 */ /* 0x020fcc00078e0208 */
[----:B------:R-:W4:Y:S01]  /*08d0*/  LDG.E.64 R24, desc[UR4][R24.64] ;  /* 0x0000000418187981 */ /* 0x000f22000c1e1b00 */
[----:B------:R-:W-:-:S06]  /*08e0*/  IMAD.WIDE R8, R3, 0x8, R8 ;  /* 0x0000000803087825 */ /* 0x000fcc00078e0208 */
[----:B------:R-:W5:Y:S01]  /*08f0*/  LDG.E.64 R8, desc[UR4][R8.64] ;  /* 0x0000000408087981 */ /* 0x000f62000c1e1b00 */
[----:B------:R-:W-:Y:S01]  /*0900*/  IADD3 R6, PT, PT, R6, 0x4, RZ ;  /* 0x0000000406067810 */ /* 0x000fe20007ffe0ff */
[----:B--2---:R-:W-:-:S08]  /*0910*/  DFMA R16, R16, R18, R20 ;  /* 0x000000121010722b */ /* 0x004fd00000000014 */
[----:B---3--:R-:W-:-:S08]  /*0920*/  DFMA R12, R12, R14, R16 ;  /* 0x0000000e0c0c722b */ /* 0x008fd00000000010 */
[----:B----4-:R-:W-:-:S08]  /*0930*/  DFMA R12, R22, R24, R12 ;  /* 0x00000018160c722b */ /* 0x010fd0000000000c */
[----:B-----5:R-:W-:-:S11]  /*0940*/  DFMA R20, R10, R8, R12 ;  /* 0x000000080a14722b */ /* 0x020fd6000000000c */
.L_x_18:
[----:B------:R-:W-:Y:S05]  /*0950*/  @!P1 BRA `(.L_x_15) ;  /* 0x0000000000989947 */ /* 0x000fea0003800000 */
[----:B------:R-:W-:Y:S02]  /*0960*/  ISETP.NE.AND P0, PT, R7, 0x1, PT ;  /* 0x000000010700780c */ /* 0x000fe40003f05270 */
[----:B------:R-:W-:-:S04]  /*0970*/  LOP3.LUT R2, R2, 0x1, RZ, 0xc0, !PT ;  /* 0x0000000102027812 */ /* 0x000fc800078ec0ff */
[----:B------:R-:W-:-:S07]  /*0980*/  ISETP.NE.U32.AND P1, PT, R2, 0x1, PT ;  /* 0x000000010200780c */ /* 0x000fce0003f25070 */
[----:B------:R-:W-:Y:S06]  /*0990*/  @!P0 BRA `(.L_x_19) ;  /* 0x0000000000548947 */ /* 0x000fec0003800000 */
[----:B------:R-:W0:Y:S01]  /*09a0*/  LDC.64 R2, c[0x0][0x390] ;  /* 0x0000e400ff027b82 */ /* 0x000e220000000a00 */
[----:B------:R-:W1:Y:S07]  /*09b0*/  LDCU UR6, c[0x0][0x384] ;  /* 0x00007080ff0677ac */ /* 0x000e6e0008000800 */
[----:B------:R-:W2:Y:S01]  /*09c0*/  LDC.64 R10, c[0x0][0x388] ;  /* 0x0000e200ff0a7b82 */ /* 0x000ea20000000a00 */
[----:B-1----:R-:W-:-:S04]  /*09d0*/  IMAD R9, R6, UR6, R5 ;  /* 0x0000000606097c24 */ /* 0x002fc8000f8e0205 */
[C---:B0-----:R-:W-:Y:S01]  /*09e0*/  IMAD.WIDE.U32 R12, R9.reuse, 0x4, R2 ;  /* 0x00000004090c7825 */ /* 0x041fe200078e0002 */
[----:B------:R-:W-:-:S05]  /*09f0*/  IADD3 R7, PT, PT, R9, UR6, RZ ;  /* 0x0000000609077c10 */ /* 0x000fca000fffe0ff */
[----:B------:R-:W3:Y:S01]  /*0a00*/  LDG.E R13, desc[UR4][R12.64] ;  /* 0x000000040c0d7981 */ /* 0x000ee2000c1e1900 */
[----:B------:R-:W-:Y:S02]  /*0a10*/  IMAD.WIDE.U32 R16, R7, 0x4, R2 ;  /* 0x0000000407107825 */ /* 0x000fe400078e0002 */
[----:B------:R-:W3:Y:S04]  /*0a20*/  LDC.64 R2, c[0x0][0x3a8] ;  /* 0x0000ea00ff027b82 */ /* 0x000ee80000000a00 */
[----:B------:R-:W4:Y:S01]  /*0a30*/  LDG.E R17, desc[UR4][R16.64] ;  /* 0x0000000410117981 */ /* 0x000f22000c1e1900 */
[----:B--2---:R-:W-:-:S04]  /*0a40*/  IMAD.WIDE.U32 R8, R9, 0x8, R10 ;  /* 0x0000000809087825 */ /* 0x004fc800078e000a */
[----:B------:R-:W-:Y:S02]  /*0a50*/  IMAD.WIDE.U32 R10, R7, 0x8, R10 ;  /* 0x00000008070a7825 */ /* 0x000fe400078e000a */
[----:B------:R-:W2:Y:S04]  /*0a60*/  LDG.E.64 R8, desc[UR4][R8.64] ;  /* 0x0000000408087981 */ /* 0x000ea8000c1e1b00 */
[----:B------:R-:W5:Y:S01]  /*0a70*/  LDG.E.64 R10, desc[UR4][R10.64] ;  /* 0x000000040a0a7981 */ /* 0x000f62000c1e1b00 */
[----:B---3--:R-:W-:-:S06]  /*0a80*/  IMAD.WIDE R14, R13, 0x8, R2 ;  /* 0x000000080d0e7825 */ /* 0x008fcc00078e0202 */
[----:B------:R-:W2:Y:S01]  /*0a90*/  LDG.E.64 R14, desc[UR4][R14.64] ;  /* 0x000000040e0e7981 */ /* 0x000ea2000c1e1b00 */
[----:B----4-:R-:W-:-:S06]  /*0aa0*/  IMAD.WIDE R2, R17, 0x8, R2 ;  /* 0x0000000811027825 */ /* 0x010fcc00078e0202 */
[----:B------:R-:W5:Y:S01]  /*0ab0*/  LDG.E.64 R2, desc[UR4][R2.64] ;  /* 0x0000000402027981 */ /* 0x000f62000c1e1b00 */
[----:B------:R-:W-:Y:S01]  /*0ac0*/  IADD3 R6, PT, PT, R6, 0x2, RZ ;  /* 0x0000000206067810 */ /* 0x000fe20007ffe0ff */
[----:B--2---:R-:W-:-:S08]  /*0ad0*/  DFMA R20, R8, R14, R20 ;  /* 0x0000000e0814722b */ /* 0x004fd00000000014 */
[----:B-----5:R-:W-:-:S11]  /*0ae0*/  DFMA R20, R10, R2, R20 ;  /* 0x000000020a14722b */ /* 0x020fd60000000014 */
.L_x_19:
[----:B------:R-:W-:Y:S05]  /*0af0*/  @P1 BRA `(.L_x_15) ;  /* 0x0000000000301947 */ /* 0x000fea0003800000 */
[----:B------:R-:W0:Y:S01]  /*0b00*/  LDC.64 R2, c[0x0][0x390] ;  /* 0x0000e400ff027b82 */ /* 0x000e220000000a00 */
[----:B------:R-:W1:Y:S02]  /*0b10*/  LDCU UR6, c[0x0][0x384] ;  /* 0x00007080ff0677ac */ /* 0x000e640008000800 */
[----:B-1----:R-:W-:-:S05]  /*0b20*/  IMAD R9, R6, UR6, R5 ;  /* 0x0000000606097c24 */ /* 0x002fca000f8e0205 */
[----:B------:R-:W1:Y:S01]  /*0b30*/  LDC.64 R6, c[0x0][0x3a8] ;  /* 0x0000ea00ff067b82 */ /* 0x000e620000000a00 */
[----:B0-----:R-:W-:-:S07]  /*0b40*/  IMAD.WIDE.U32 R4, R9, 0x4, R2 ;  /* 0x0000000409047825 */ /* 0x001fce00078e0002 */
[----:B------:R-:W0:Y:S01]  /*0b50*/  LDC.64 R2, c[0x0][0x388] ;  /* 0x0000e200ff027b82 */ /* 0x000e220000000a00 */
[----:B------:R-:W1:Y:S01]  /*0b60*/  LDG.E R5, desc[UR4][R4.64] ;  /* 0x0000000404057981 */ /* 0x000e62000c1e1900 */
[----:B0-----:R-:W-:-:S06]  /*0b70*/  IMAD.WIDE.U32 R2, R9, 0x8, R2 ;  /* 0x0000000809027825 */ /* 0x001fcc00078e0002 */
[----:B------:R-:W2:Y:S01]  /*0b80*/  LDG.E.64 R2, desc[UR4][R2.64] ;  /* 0x0000000402027981 */ /* 0x000ea2000c1e1b00 */
[----:B-1----:R-:W-:-:S06]  /*0b90*/  IMAD.WIDE R6, R5, 0x8, R6 ;  /* 0x0000000805067825 */ /* 0x002fcc00078e0206 */
[----:B------:R-:W2:Y:S02]  /*0ba0*/  LDG.E.64 R6, desc[UR4][R6.64] ;  /* 0x0000000406067981 */ /* 0x000ea4000c1e1b00 */
[----:B--2---:R-:W-:-:S11]  /*0bb0*/  DFMA R20, R2, R6, R20 ;  /* 0x000000060214722b */ /* 0x004fd60000000014 */
.L_x_15:
[----:B------:R-:W0:Y:S02]  /*0bc0*/  LDC.64 R2, c[0x0][0x3b0] ;  /* 0x0000ec00ff027b82 */ /* 0x000e240000000a00 */
[----:B0-----:R-:W-:-:S05]  /*0bd0*/  IMAD.WIDE.U32 R2, R0, 0x8, R2 ;  /* 0x0000000800027825 */ /* 0x001fca00078e0002 */
[----:B------:R-:W-:Y:S01]  /*0be0*/  STG.E.64 desc[UR4][R2.64], R20 ;  /* 0x0000001402007986 */ /* 0x000fe2000c101b04 */
[----:B------:R-:W-:Y:S05]  /*0bf0*/  EXIT ;  /* 0x000000000000794d */ /* 0x000fea0003800000 */
.L_x_20:
        /* <DEDUP_REMOVED lines=16> */
.L_x_95:


//--------------------- .text._Z7unitVecIdEvjjPT_ --------------------------
	.section	.text._Z7unitVecIdEvjjPT_,"ax",@progbits
	.align	128
        .global         _Z7unitVecIdEvjjPT_
        .type           _Z7unitVecIdEvjjPT_,@function
        .size           _Z7unitVecIdEvjjPT_,(.L_x_96 - _Z7unitVecIdEvjjPT_)
        .other          _Z7unitVecIdEvjjPT_,@"STO_CUDA_ENTRY STV_DEFAULT"
_Z7unitVecIdEvjjPT_:
.text._Z7unitVecIdEvjjPT_:
        /* <DEDUP_REMOVED lines=9> */
[----:B------:R-:W1:Y:S01]  /*0090*/  LDCU UR6, c[0x0][0x384] ;  /* 0x00007080ff0677ac */ /* 0x000e620008000800 */
[----:B------:R-:W-:Y:S01]  /*00a0*/  HFMA2 R4, -RZ, RZ, 0, 0 ;  /* 0x00000000ff047431 */ /* 0x000fe200000001ff */
[----:B------:R-:W2:Y:S01]  /*00b0*/  LDCU.64 UR4, c[0x0][0x358] ;  /* 0x00006b00ff0477ac */ /* 0x000ea20008000a00 */
[----:B-1----:R-:W-:-:S04]  /*00c0*/  ISETP.NE.AND P0, PT, R7, UR6, PT ;  /* 0x0000000607007c0c */ /* 0x002fc8000bf05270 */
[----:B------:R-:W-:Y:S01]  /*00d0*/  FSEL R5, RZ, 1.875, P0 ;  /* 0x3ff00000ff057808 */ /* 0x000fe20000000000 */
[----:B0-----:R-:W-:-:S05]  /*00e0*/  IMAD.WIDE.U32 R2, R7, 0x8, R2 ;  /* 0x0000000807027825 */ /* 0x001fca00078e0002 */
[----:B--2---:R-:W-:Y:S01]  /*00f0*/  STG.E.64 desc[UR4][R2.64], R4 ;  /* 0x0000000402007986 */ /* 0x004fe2000c101b04 */
[----:B------:R-:W-:Y:S05]  /*0100*/  EXIT ;  /* 0x000000000000794d */ /* 0x000fea0003800000 */
.L_x_21:
        /* <DEDUP_REMOVED lines=15> */
.L_x_96:


//--------------------- .text._Z13CRStoCELLCSIGIdEvjjjPT_PiS2_S1_S2_S2_S2_ --------------------------
	.section	.text._Z13CRStoCELLCSIGIdEvjjjPT_PiS2_S1_S2_S2_S2_,"ax",@progbits
	.align	128
        .global         _Z13CRStoCELLCSIGIdEvjjjPT_PiS2_S1_S2_S2_S2_
        .type           _Z13CRStoCELLCSIGIdEvjjjPT_PiS2_S1_S2_S2_S2_,@function
        .size           _Z13CRStoCELLCSIGIdEvjjjPT_PiS2_S1_S2_S2_S2_,(.L_x_97 - _Z13CRStoCELLCSIGIdEvjjjPT_PiS2_S1_S2_S2_S2_)
        .other          _Z13CRStoCELLCSIGIdEvjjjPT_PiS2_S1_S2_S2_S2_,@"STO_CUDA_ENTRY STV_DEFAULT"
_Z13CRStoCELLCSIGIdEvjjjPT_PiS2_S1_S2_S2_S2_:
.text._Z13CRStoCELLCSIGIdEvjjjPT_PiS2_S1_S2_S2_S2_:
[----:B------:R-:W-:Y:S01]  /*0000*/  LDC R1, c[0x0][0x37c] ;  /* 0x0000df00ff017b82 */ /* 0x000fe20000000800 */
[----:B------:R-:W0:Y:S07]  /*0010*/  S2R R11, SR_CTAID.Y ;  /* 0x00000000000b7919 */ /* 0x000e2e0000002600 */
[----:B------:R-:W0:Y:S01]  /*0020*/  LDC.64 R2, c[0x0][0x3c0] ;  /* 0x0000f000ff027b82 */ /* 0x000e220000000a00 */
[----:B------:R-:W1:Y:S01]  /*0030*/  LDCU.64 UR6, c[0x0][0x358] ;  /* 0x00006b00ff0677ac */ /* 0x000e620008000a00 */
[----:B0-----:R-:W-:-:S05]  /*0040*/  IMAD.WIDE.U32 R2, R11, 0x4, R2 ;  /* 0x000000040b027825 */ /* 0x001fca00078e0002 */
[----:B-1----:R-:W2:Y:S02]  /*0050*/  LDG.E R0, desc[UR6][R2.64] ;  /* 0x0000000602007981 */ /* 0x002ea4000c1e1900 */
[----:B--2---:R-:W-:-:S13]  /*0060*/  ISETP.NE.AND P0, PT, R0, RZ, PT ;  /* 0x000000ff0000720c */ /* 0x004fda0003f05270 */
[----:B------:R-:W-:Y:S05]  /*0070*/  @!P0 EXIT ;  /* 0x000000000000894d */ /* 0x000fea0003800000 */
[----:B------:R-:W0:Y:S01]  /*0080*/  S2R R0, SR_TID.Y ;  /* 0x0000000000007919 */ /* 0x000e220000002200 */
[----:B------:R-:W1:Y:S01]  /*0090*/  LDC.64 R4, c[0x0][0x3a0] ;  /* 0x0000e800ff047b82 */ /* 0x000e620000000a00 */
[----:B------:R-:W0:Y:S01]  /*00a0*/  LDCU UR4, c[0x0][0x364] ;  /* 0x00006c80ff0477ac */ /* 0x000e220008000800 */
[----:B------:R-:W2:Y:S06]  /*00b0*/  LDCU UR5, c[0x0][0x388] ;  /* 0x00007100ff0577ac */ /* 0x000eac0008000800 */
[----:B------:R-:W3:Y:S01]  /*00c0*/  LDC.64 R6, c[0x0][0x3b8] ;  /* 0x0000ee00ff067b82 */ /* 0x000ee20000000a00 */
[----:B------:R-:W4:Y:S01]  /*00d0*/  LDCU UR8, c[0x0][0x380] ;  /* 0x00007000ff0877ac */ /* 0x000f220008000800 */
[C---:B0-----:R-:W-:Y:S01]  /*00e0*/  IMAD R9, R11.reuse, UR4, R0 ;  /* 0x000000040b097c24 */ /* 0x041fe2000f8e0200 */
[----:B------:R-:W-:Y:S01]  /*00f0*/  UMOV UR4, URZ ;  /* 0x000000ff00047c82 */ /* 0x000fe20008000000 */
[----:B---3--:R-:W-:-:S03]  /*0100*/  IMAD.WIDE.U32 R6, R11, 0x4, R6 ;  /* 0x000000040b067825 */ /* 0x008fc600078e0006 */
[C---:B--2---:R-:W-:Y:S01]  /*0110*/  ISETP.GE.U32.AND P0, PT, R9.reuse, UR5, PT ;  /* 0x0000000509007c0c */ /* 0x044fe2000bf06070 */
[----:B-1--4-:R-:W-:-:S12]  /*0120*/  IMAD.WIDE.U32 R4, R9, 0x4, R4 ;  /* 0x0000000409047825 */ /* 0x012fd800078e0004 */
.L_x_22:
[----:B------:R-:W2:Y:S01]  /*0130*/  LDG.E R10, desc[UR6][R4.64] ;  /* 0x00000006040a7981 */ /* 0x000ea2000c1e1900 */
[----:B------:R-:W0:Y:S03]  /*0140*/  LDC.64 R18, c[0x0][0x390] ;  /* 0x0000e400ff127b82 */ /* 0x000e260000000a00 */
[----:B------:R-:W3:Y:S01]  /*0150*/  LDG.E R8, desc[UR6][R4.64+0x4] ;  /* 0x0000040604087981 */ /* 0x000ee2000c1e1900 */
[----:B--2---:R-:W-:-:S04]  /*0160*/  LOP3.LUT R9, RZ, R10, RZ, 0x33, !PT ;  /* 0x0000000aff097212 */ /* 0x004fc800078e33ff */
[----:B---3--:R-:W-:-:S04]  /*0170*/  IADD3 R8, PT, PT, R8, R9, RZ ;  /* 0x0000000908087210 */ /* 0x008fc80007ffe0ff */
[----:B------:R-:W-:Y:S02]  /*0180*/  ISETP.GE.U32.AND P1, PT, R8, UR4, !P0 ;  /* 0x0000000408007c0c */ /* 0x000fe4000c726070 */
[----:B------:R-:W1:Y:S11]  /*0190*/  LDC.64 R8, c[0x0][0x3a8] ;  /* 0x0000ea00ff087b82 */ /* 0x000e760000000a00 */
[----:B------:R-:W2:Y:S01]  /*01a0*/  @!P1 LDG.E R11, desc[UR6][R6.64] ;  /* 0x00000006060b9981 */ /* 0x000ea2000c1e1900 */
[----:B------:R-:W-:-:S06]  /*01b0*/  UIMAD UR5, UR4, UR8, URZ ;  /* 0x00000008040572a4 */ /* 0x000fcc000f8e02ff */
[----:B--2---:R-:W-:-:S05]  /*01c0*/  @!P1 IADD3 R11, PT, PT, R11, UR5, R0 ;  /* 0x000000050b0b9c10 */ /* 0x004fca000fffe000 */
[----:B-1----:R-:W-:Y:S01]  /*01d0*/  @!P1 IMAD.WIDE.U32 R14, R11, 0x8, R8 ;  /* 0x000000080b0e9825 */ /* 0x002fe200078e0008 */
[----:B------:R-:W-:-:S04]  /*01e0*/  @P1 IADD3 R11, PT, PT, R10, UR4, RZ ;  /* 0x000000040a0b1c10 */ /* 0x000fc8000fffe0ff */
[----:B------:R1:W-:Y:S04]  /*01f0*/  @!P1 STG.E.64 desc[UR6][R14.64], RZ ;  /* 0x000000ff0e009986 */ /* 0x0003e8000c101b06 */
[----:B------:R-:W2:Y:S04]  /*0200*/  @!P1 LDG.E R13, desc[UR6][R6.64] ;  /* 0x00000006060d9981 */ /* 0x000ea8000c1e1900 */
[----:B------:R-:W3:Y:S01]  /*0210*/  @P1 LDG.E R21, desc[UR6][R6.64] ;  /* 0x0000000606151981 */ /* 0x000ee2000c1e1900 */
[----:B0-----:R-:W-:Y:S01]  /*0220*/  @P1 IMAD.WIDE.U32 R18, R11, 0x8, R18 ;  /* 0x000000080b121825 */ /* 0x001fe200078e0012 */
[----:B-1----:R-:W0:Y:S05]  /*0230*/  LDC.64 R14, c[0x0][0x398] ;  /* 0x0000e600ff0e7b82 */ /* 0x002e2a0000000a00 */
[----:B------:R-:W4:Y:S03]  /*0240*/  @P1 LDG.E.64 R18, desc[UR6][R18.64] ;  /* 0x0000000612121981 */ /* 0x000f26000c1e1b00 */
[----:B------:R-:W1:Y:S01]  /*0250*/  LDC.64 R10, c[0x0][0x3b0] ;  /* 0x0000ec00ff0a7b82 */ /* 0x000e620000000a00 */
[----:B--2---:R-:W-:-:S02]  /*0260*/  @!P1 IADD3 R17, PT, PT, R13, R0, RZ ;  /* 0x000000000d119210 */ /* 0x004fc40007ffe0ff */
[----:B---3--:R-:W-:-:S03]  /*0270*/  @P1 IADD3 R21, PT, PT, R21, UR5, R0 ;  /* 0x0000000515151c10 */ /* 0x008fc6000fffe000 */
[----:B-1----:R-:W-:-:S04]  /*0280*/  @!P1 IMAD.WIDE.U32 R16, R17, 0x4, R10 ;  /* 0x0000000411109825 */ /* 0x002fc800078e000a */
[----:B------:R-:W-:Y:S02]  /*0290*/  @P1 IMAD.WIDE.U32 R8, R21, 0x8, R8 ;  /* 0x0000000815081825 */ /* 0x000fe400078e0008 */
[----:B------:R-:W2:Y:S04]  /*02a0*/  @!P1 LDG.E R21, desc[UR6][R16.64] ;  /* 0x0000000610159981 */ /* 0x000ea8000c1e1900 */
[----:B----4-:R1:W-:Y:S04]  /*02b0*/  @P1 STG.E.64 desc[UR6][R8.64], R18 ;  /* 0x0000001208001986 */ /* 0x0103e8000c101b06 */
[----:B------:R-:W3:Y:S04]  /*02c0*/  @P1 LDG.E R12, desc[UR6][R4.64] ;  /* 0x00000006040c1981 */ /* 0x000ee8000c1e1900 */
[----:B------:R-:W4:Y:S01]  /*02d0*/  @P1 LDG.E R13, desc[UR6][R6.64] ;  /* 0x00000006060d1981 */ /* 0x000f22000c1e1900 */
[----:B---3--:R-:W-:-:S04]  /*02e0*/  @P1 VIADD R23, R12, UR4 ;  /* 0x000000040c171c36 */ /* 0x008fc80008000000 */
[----:B0-----:R-:W-:-:S05]  /*02f0*/  @P1 IMAD.WIDE.U32 R14, R23, 0x4, R14 ;  /* 0x00000004170e1825 */ /* 0x001fca00078e000e */
[----:B------:R-:W2:Y:S01]  /*0300*/  @P1 LDG.E R21, desc[UR6][R14.64] ;  /* 0x000000060e151981 */ /* 0x000ea2000c1e1900 */
[----:B------:R-:W-:Y:S01]  /*0310*/  @!P1 MOV R12, UR5 ;  /* 0x00000005000c9c02 */ /* 0x000fe20008000f00 */
[----:B------:R-:W-:-:S05]  /*0320*/  @P1 IMAD.U32 R12, RZ, RZ, UR5 ;  /* 0x00000005ff0c1e24 */ /* 0x000fca000f8e00ff */
[----:B----4-:R-:W-:-:S05]  /*0330*/  IADD3 R13, PT, PT, R12, R13, R0 ;  /* 0x0000000d0c0d7210 */ /* 0x010fca0007ffe000 */
[----:B------:R-:W-:-:S05]  /*0340*/  IMAD.WIDE.U32 R10, R13, 0x4, R10 ;  /* 0x000000040d0a7825 */ /* 0x000fca00078e000a */
[----:B--2---:R0:W-:Y:S04]  /*0350*/  STG.E desc[UR6][R10.64], R21 ;  /* 0x000000150a007986 */ /* 0x0041e8000c101906 */
[----:B-1----:R-:W2:Y:S01]  /*0360*/  LDG.E R8, desc[UR6][R2.64] ;  /* 0x0000000602087981 */ /* 0x002ea2000c1e1900 */
[----:B------:R-:W-:-:S06]  /*0370*/  UIADD3 UR4, UPT, UPT, UR4, 0x1, URZ ;  /* 0x0000000104047890 */ /* 0x000fcc000fffe0ff */
[----:B--2---:R-:W-:-:S13]  /*0380*/  ISETP.LE.U32.AND P1, PT, R8, UR4, PT ;  /* 0x0000000408007c0c */ /* 0x004fda000bf23070 */
[----:B0-----:R-:W-:Y:S05]  /*0390*/  @!P1 BRA `(.L_x_22) ;  /* 0xfffffffc00649947 */ /* 0x001fea000383ffff */
[----:B------:R-:W-:Y:S05]  /*03a0*/  EXIT ;  /* 0x000000000000794d */ /* 0x000fea0003800000 */
.L_x_23:
        /* <DEDUP_REMOVED lines=13> */
.L_x_97:


//--------------------- .text._Z6addCRSIdEvjjPT_PiS2_S1_S2_S2_S1_S2_S2_ --------------------------
	.section	.text._Z6addCRSIdEvjjPT_PiS2_S1_S2_S2_S1_S2_S2_,"ax",@progbits
	.align	128
        .global         _Z6addCRSIdEvjjPT_PiS2_S1_S2_S2_S1_S2_S2_
        .type           _Z6addCRSIdEvjjPT_PiS2_S1_S2_S2_S1_S2_S2_,@function
        .size           _Z6addCRSIdEvjjPT_PiS2_S1_S2_S2_S1_S2_S2_,(.L_x_98 - _Z6addCRSIdEvjjPT_PiS2_S1_S2_S2_S1_S2_S2_)
        .other          _Z6addCRSIdEvjjPT_PiS2_S1_S2_S2_S1_S2_S2_,@"STO_CUDA_ENTRY STV_DEFAULT"
_Z6addCRSIdEvjjPT_PiS2_S1_S2_S2_S1_S2_S2_:
.text._Z6addCRSIdEvjjPT_PiS2_S1_S2_S2_S1_S2_S2_:
        /* <DEDUP_REMOVED lines=9> */
[----:B------:R-:W1:Y:S07]  /*0090*/  LDCU.64 UR4, c[0x0][0x358] ;  /* 0x00006b00ff0477ac */ /* 0x000e6e0008000a00 */
[----:B------:R-:W2:Y:S08]  /*00a0*/  LDC.64 R10, c[0x0][0x3c8] ;  /* 0x0000f200ff0a7b82 */ /* 0x000eb00000000a00 */
[----:B------:R-:W3:Y:S01]  /*00b0*/  LDC.64 R6, c[0x0][0x3b0] ;  /* 0x0000ec00ff067b82 */ /* 0x000ee20000000a00 */
[----:B0-----:R-:W-:-:S05]  /*00c0*/  IMAD.WIDE.U32 R8, R3, 0x4, R8 ;  /* 0x0000000403087825 */ /* 0x001fca00078e0008 */
[----:B-1----:R-:W4:Y:S04]  /*00d0*/  LDG.E R0, desc[UR4][R8.64] ;  /* 0x0000000408007981 */ /* 0x002f28000c1e1900 */
[----:B------:R-:W4:Y:S01]  /*00e0*/  LDG.E R23, desc[UR4][R8.64+0x4] ;  /* 0x0000040408177981 */ /* 0x000f22000c1e1900 */
[----:B--2---:R-:W-:-:S05]  /*00f0*/  IMAD.WIDE.U32 R10, R3, 0x4, R10 ;  /* 0x00000004030a7825 */ /* 0x004fca00078e000a */
[----:B------:R0:W5:Y:S01]  /*0100*/  LDG.E R2, desc[UR4][R10.64] ;  /* 0x000000040a027981 */ /* 0x000162000c1e1900 */
[----:B---3--:R-:W-:-:S05]  /*0110*/  IMAD.WIDE.U32 R6, R3, 0x4, R6 ;  /* 0x0000000403067825 */ /* 0x008fca00078e0006 */
[----:B------:R0:W5:Y:S01]  /*0120*/  LDG.E R3, desc[UR4][R6.64] ;  /* 0x0000000406037981 */ /* 0x000162000c1e1900 */
[----:B------:R-:W-:Y:S01]  /*0130*/  BSSY.RECONVERGENT B0, `(.L_x_24) ;  /* 0x0000043000007945 */ /* 0x000fe20003800200 */
[----:B------:R-:W-:Y:S02]  /*0140*/  CS2R R4, SRZ ;  /* 0x0000000000047805 */ /* 0x000fe4000001ff00 */
[-C--:B----4-:R-:W-:Y:S02]  /*0150*/  ISETP.GT.AND P0, PT, R23, R0.reuse, PT ;  /* 0x000000001700720c */ /* 0x090fe40003f04270 */
[----:B------:R-:W-:-:S11]  /*0160*/  MOV R22, R0 ;  /* 0x0000000000167202 */ /* 0x000fd60000000f00 */
[----:B0-----:R-:W-:Y:S05]  /*0170*/  @!P0 BRA `(.L_x_25) ;  /* 0x0000000000f88947 */ /* 0x001fea0003800000 */
[----:B------:R-:W0:Y:S01]  /*0180*/  LDC.64 R10, c[0x0][0x3c0] ;  /* 0x0000f000ff0a7b82 */ /* 0x000e220000000a00 */
[----:B------:R-:W-:Y:S02]  /*0190*/  CS2R R4, SRZ ;  /* 0x0000000000047805 */ /* 0x000fe4000001ff00 */
[----:B------:R-:W-:-:S05]  /*01a0*/  MOV R22, R0 ;  /* 0x0000000000167202 */ /* 0x000fca0000000f00 */
[----:B------:R-:W1:Y:S08]  /*01b0*/  LDC.64 R12, c[0x0][0x3b8] ;  /* 0x0000ee00ff0c7b82 */ /* 0x000e700000000a00 */
[----:B------:R-:W2:Y:S08]  /*01c0*/  LDC.64 R14, c[0x0][0x388] ;  /* 0x0000e200ff0e7b82 */ /* 0x000eb00000000a00 */
[----:B------:R-:W3:Y:S08]  /*01d0*/  LDC.64 R16, c[0x0][0x390] ;  /* 0x0000e400ff107b82 */ /* 0x000ef00000000a00 */
[----:B------:R-:W4:Y:S08]  /*01e0*/  LDC.64 R18, c[0x0][0x3a0] ;  /* 0x0000e800ff127b82 */ /* 0x000f300000000a00 */
[----:B------:R-:W0:Y:S02]  /*01f0*/  LDC.64 R20, c[0x0][0x3a8] ;  /* 0x0000ea00ff147b82 */ /* 0x000e240000000a00 */
.L_x_30:
[----:B------:R-:W2:Y:S04]  /*0200*/  LDG.E R24, desc[UR4][R6.64+0x4] ;  /* 0x0000040406187981 */ /* 0x000ea8000c1e1900 */
[----:B------:R-:W2:Y:S02]  /*0210*/  LDG.E R25, desc[UR4][R6.64] ;  /* 0x0000000406197981 */ /* 0x000ea4000c1e1900 */
[----:B--2---:R-:W-:-:S05]  /*0220*/  IMAD.IADD R25, R24, 0x1, -R25 ;  /* 0x0000000118197824 */ /* 0x004fca00078e0a19 */
[----:B------:R-:W-:-:S13]  /*0230*/  ISETP.GE.AND P0, PT, R4, R25, PT ;  /* 0x000000190400720c */ /* 0x000fda0003f06270 */
[----:B------:R-:W-:Y:S05]  /*0240*/  @P0 BRA `(.L_x_25) ;  /* 0x0000000000c40947 */ /* 0x000fea0003800000 */
[----:B------:R-:W-:Y:S02]  /*0250*/  IADD3 R25, PT, PT, R0, R5, RZ ;  /* 0x0000000500197210 */ /* 0x000fe40007ffe0ff */
[----:B-----5:R-:W-:-:S03]  /*0260*/  IADD3 R29, PT, PT, R3, R4, RZ ;  /* 0x00000004031d7210 */ /* 0x020fc60007ffe0ff */
[----:B---3--:R-:W-:-:S04]  /*0270*/  IMAD.WIDE R26, R25, 0x4, R16 ;  /* 0x00000004191a7825 */ /* 0x008fc800078e0210 */
[----:B0-----:R-:W-:Y:S02]  /*0280*/  IMAD.WIDE R22, R29, 0x4, R20 ;  /* 0x000000041d167825 */ /* 0x001fe400078e0214 */
[----:B------:R-:W2:Y:S04]  /*0290*/  LDG.E R27, desc[UR4][R26.64] ;  /* 0x000000041a1b7981 */ /* 0x000ea8000c1e1900 */
[----:B------:R-:W2:Y:S01]  /*02a0*/  LDG.E R28, desc[UR4][R22.64] ;  /* 0x00000004161c7981 */ /* 0x000ea2000c1e1900 */
[----:B------:R-:W-:Y:S01]  /*02b0*/  BSSY.RECONVERGENT B1, `(.L_x_26) ;  /* 0x0000025000017945 */ /* 0x000fe20003800200 */
[----:B--2---:R-:W-:-:S13]  /*02c0*/  ISETP.GE.AND P0, PT, R27, R28, PT ;  /* 0x0000001c1b00720c */ /* 0x004fda0003f06270 */
[----:B------:R-:W-:Y:S05]  /*02d0*/  @P0 BRA `(.L_x_27) ;  /* 0x0000000000240947 */ /* 0x000fea0003800000 */
[----:B------:R-:W-:-:S04]  /*02e0*/  IMAD.WIDE R22, R2, 0x4, R10 ;  /* 0x0000000402167825 */ /* 0x000fc800078e020a */
[----:B------:R-:W-:Y:S01]  /*02f0*/  IMAD.WIDE R24, R25, 0x8, R14 ;  /* 0x0000000819187825 */ /* 0x000fe200078e020e */
[----:B------:R3:W-:Y:S05]  /*0300*/  STG.E desc[UR4][R22.64], R27 ;  /* 0x0000001b16007986 */ /* 0x0007ea000c101904 */
[----:B------:R-:W2:Y:S01]  /*0310*/  LDG.E.64 R24, desc[UR4][R24.64] ;  /* 0x0000000418187981 */ /* 0x000ea2000c1e1b00 */
[C---:B-1----:R-:W-:Y:S01]  /*0320*/  IMAD.WIDE R28, R2.reuse, 0x8, R12 ;  /* 0x00000008021c7825 */ /* 0x042fe200078e020c */
[----:B------:R-:W-:-:S03]  /*0330*/  IADD3 R2, PT, PT, R2, 0x1, RZ ;  /* 0x0000000102027810 */ /* 0x000fc60007ffe0ff */
[----:B------:R-:W-:Y:S01]  /*0340*/  VIADD R5, R5, 0x1 ;  /* 0x0000000105057836 */ /* 0x000fe20000000000 */
[----:B--2---:R3:W-:Y:S01]  /*0350*/  STG.E.64 desc[UR4][R28.64], R24 ;  /* 0x000000181c007986 */ /* 0x0047e2000c101b04 */
[----:B------:R-:W-:Y:S05]  /*0360*/  BRA `(.L_x_28) ;  /* 0x0000000000647947 */ /* 0x000fea0003800000 */
.L_x_27:
[----:B------:R-:W-:-:S13]  /*0370*/  ISETP.NE.AND P0, PT, R27, R28, PT ;  /* 0x0000001c1b00720c */ /* 0x000fda0003f05270 */
[----:B------:R-:W-:Y:S05]  /*0380*/  @P0 BRA `(.L_x_29) ;  /* 0x0000000000340947 */ /* 0x000fea0003800000 */
[----:B------:R-:W-:-:S04]  /*0390*/  IMAD.WIDE R22, R2, 0x4, R10 ;  /* 0x0000000402167825 */ /* 0x000fc800078e020a */
[----:B------:R-:W-:Y:S01]  /*03a0*/  IMAD.WIDE R24, R25, 0x8, R14 ;  /* 0x0000000819187825 */ /* 0x000fe200078e020e */
[----:B------:R2:W-:Y:S03]  /*03b0*/  STG.E desc[UR4][R22.64], R27 ;  /* 0x0000001b16007986 */ /* 0x0005e6000c101904 */
[----:B----4-:R-:W-:Y:S02]  /*03c0*/  IMAD.WIDE R28, R29, 0x8, R18 ;  /* 0x000000081d1c7825 */ /* 0x010fe400078e0212 */
[----:B------:R-:W3:Y:S04]  /*03d0*/  LDG.E.64 R24, desc[UR4][R24.64] ;  /* 0x0000000418187981 */ /* 0x000ee8000c1e1b00 */
[----:B------:R-:W3:Y:S01]  /*03e0*/  LDG.E.64 R28, desc[UR4][R28.64] ;  /* 0x000000041c1c7981 */ /* 0x000ee2000c1e1b00 */
[----:B------:R-:W-:Y:S01]  /*03f0*/  IADD3 R5, PT, PT, R5, 0x1, RZ ;  /* 0x0000000105057810 */ /* 0x000fe20007ffe0ff */
[----:B------:R-:W-:Y:S01]  /*0400*/  VIADD R4, R4, 0x1 ;  /* 0x0000000104047836 */ /* 0x000fe20000000000 */
[----:B---3--:R-:W-:Y:S01]  /*0410*/  DADD R24, R24, R28 ;  /* 0x0000000018187229 */ /* 0x008fe2000000001c */
[C---:B-1----:R-:W-:Y:S01]  /*0420*/  IMAD.WIDE R28, R2.reuse, 0x8, R12 ;  /* 0x00000008021c7825 */ /* 0x042fe200078e020c */
[----:B------:R-:W-:-:S05]  /*0430*/  IADD3 R2, PT, PT, R2, 0x1, RZ ;  /* 0x0000000102027810 */ /* 0x000fca0007ffe0ff */
[----:B------:R2:W-:Y:S01]  /*0440*/  STG.E.64 desc[UR4][R28.64], R24 ;  /* 0x000000181c007986 */ /* 0x0005e2000c101b04 */
[----:B------:R-:W-:Y:S05]  /*0450*/  BRA `(.L_x_28) ;  /* 0x0000000000287947 */ /* 0x000fea0003800000 */
.L_x_29:
[----:B------:R-:W-:-:S13]  /*0460*/  ISETP.GT.AND P0, PT, R27, R28, PT ;  /* 0x0000001c1b00720c */ /* 0x000fda0003f04270 */
[----:B------:R-:W-:Y:S05]  /*0470*/  @!P0 BRA `(.L_x_28) ;  /* 0x0000000000208947 */ /* 0x000fea0003800000 */
[----:B------:R-:W-:-:S04]  /*0480*/  IMAD.WIDE R22, R2, 0x4, R10 ;  /* 0x0000000402167825 */ /* 0x000fc800078e020a */
[----:B----4-:R-:W-:Y:S01]  /*0490*/  IMAD.WIDE R24, R29, 0x8, R18 ;  /* 0x000000081d187825 */ /* 0x010fe200078e0212 */
[----:B------:R0:W-:Y:S05]  /*04a0*/  STG.E desc[UR4][R22.64], R28 ;  /* 0x0000001c16007986 */ /* 0x0001ea000c101904 */
[----:B------:R-:W2:Y:S01]  /*04b0*/  LDG.E.64 R24, desc[UR4][R24.64] ;  /* 0x0000000418187981 */ /* 0x000ea2000c1e1b00 */
[----:B-1----:R-:W-:Y:S01]  /*04c0*/  IMAD.WIDE R26, R2, 0x8, R12 ;  /* 0x00000008021a7825 */ /* 0x002fe200078e020c */
[----:B------:R-:W-:-:S03]  /*04d0*/  IADD3 R4, PT, PT, R4, 0x1, RZ ;  /* 0x0000000104047810 */ /* 0x000fc60007ffe0ff */
[----:B------:R-:W-:Y:S01]  /*04e0*/  VIADD R2, R2, 0x1 ;  /* 0x0000000102027836 */ /* 0x000fe20000000000 */
[----:B--2---:R0:W-:Y:S06]  /*04f0*/  STG.E.64 desc[UR4][R26.64], R24 ;  /* 0x000000181a007986 */ /* 0x0041ec000c101b04 */
.L_x_28:
[----:B------:R-:W-:Y:S05]  /*0500*/  BSYNC.RECONVERGENT B1 ;  /* 0x0000000000017941 */ /* 0x000fea0003800200 */
.L_x_26:
[----:B0-23--:R-:W2:Y:S04]  /*0510*/  LDG.E R23, desc[UR4][R8.64+0x4] ;  /* 0x0000040408177981 */ /* 0x00dea8000c1e1900 */
[----:B------:R-:W2:Y:S02]  /*0520*/  LDG.E R22, desc[UR4][R8.64] ;  /* 0x0000000408167981 */ /* 0x000ea4000c1e1900 */
[----:B--2---:R-:W-:-:S04]  /*0530*/  IADD3 R24, PT, PT, R23, -R22, RZ ;  /* 0x8000001617187210 */ /* 0x004fc80007ffe0ff */
[----:B------:R-:W-:-:S13]  /*0540*/  ISETP.GE.AND P0, PT, R5, R24, PT ;  /* 0x000000180500720c */ /* 0x000fda0003f06270 */
[----:B------:R-:W-:Y:S05]  /*0550*/  @!P0 BRA `(.L_x_30) ;  /* 0xfffffffc00288947 */ /* 0x000fea000383ffff */
.L_x_25:
[----:B------:R-:W-:Y:S05]  /*0560*/  BSYNC.RECONVERGENT B0 ;  /* 0x0000000000007941 */ /* 0x000fea0003800200 */
.L_x_24:
[----:B0-----:R-:W-:Y:S01]  /*0570*/  IADD3 R10, PT, PT, -R22, R23, RZ ;  /* 0x00000017160a7210 */ /* 0x001fe20007ffe1ff */
[----:B-1----:R-:W0:Y:S01]  /*0580*/  LDC.64 R12, c[0x0][0x3c0] ;  /* 0x0000f000ff0c7b82 */ /* 0x002e220000000a00 */
[----:B------:R-:W-:Y:S02]  /*0590*/  BSSY.RECONVERGENT B0, `(.L_x_31) ;  /* 0x0000016000007945 */ /* 0x000fe40003800200 */
[----:B------:R-:W-:-:S05]  /*05a0*/  ISETP.GE.AND P0, PT, R5, R10, PT ;  /* 0x0000000a0500720c */ /* 0x000fca0003f06270 */
[----:B------:R-:W1:Y:S08]  /*05b0*/  LDC.64 R14, c[0x0][0x3b8] ;  /* 0x0000ee00ff0e7b82 */ /* 0x000e700000000a00 */
[----:B---3--:R-:W2:Y:S08]  /*05c0*/  LDC.64 R16, c[0x0][0x388] ;  /* 0x0000e200ff107b82 */ /* 0x008eb00000000a00 */
[----:B------:R-:W3:Y:S01]  /*05d0*/  LDC.64 R10, c[0x0][0x390] ;  /* 0x0000e400ff0a7b82 */ /* 0x000ee20000000a00 */
[----:B------:R-:W-:Y:S05]  /*05e0*/  @P0 BRA `(.L_x_32) ;  /* 0x0000000000400947 */ /* 0x000fea0003800000 */
.L_x_33:
[----:B------:R-:W-:-:S05]  /*05f0*/  IADD3 R23, PT, PT, R0, R5, RZ ;  /* 0x0000000500177210 */ /* 0x000fca0007ffe0ff */
[----:B---3--:R-:W-:-:S06]  /*0600*/  IMAD.WIDE R20, R23, 0x4, R10 ;  /* 0x0000000417147825 */ /* 0x008fcc00078e020a */
[----:B------:R-:W3:Y:S01]  /*0610*/  LDG.E R21, desc[UR4][R20.64] ;  /* 0x0000000414157981 */ /* 0x000ee2000c1e1900 */
[----:B0---45:R-:W-:-:S04]  /*0620*/  IMAD.WIDE R18, R2, 0x4, R12 ;  /* 0x0000000402127825 */ /* 0x031fc800078e020c */
[----:B--2---:R-:W-:Y:S01]  /*0630*/  IMAD.WIDE R22, R23, 0x8, R16 ;  /* 0x0000000817167825 */ /* 0x004fe200078e0210 */
[----:B---3--:R0:W-:Y:S05]  /*0640*/  STG.E desc[UR4][R18.64], R21 ;  /* 0x0000001512007986 */ /* 0x0081ea000c101904 */
[----:B------:R-:W2:Y:S01]  /*0650*/  LDG.E.64 R22, desc[UR4][R22.64] ;  /* 0x0000000416167981 */ /* 0x000ea2000c1e1b00 */
[----:B-1----:R-:W-:-:S05]  /*0660*/  IMAD.WIDE R24, R2, 0x8, R14 ;  /* 0x0000000802187825 */ /* 0x002fca00078e020e */
[----:B--2---:R0:W-:Y:S04]  /*0670*/  STG.E.64 desc[UR4][R24.64], R22 ;  /* 0x0000001618007986 */ /* 0x0041e8000c101b04 */
[----:B------:R-:W2:Y:S04]  /*0680*/  LDG.E R26, desc[UR4][R8.64+0x4] ;  /* 0x00000404081a7981 */ /* 0x000ea8000c1e1900 */
[----:B------:R-:W2:Y:S01]  /*0690*/  LDG.E R27, desc[UR4][R8.64] ;  /* 0x00000004081b7981 */ /* 0x000ea2000c1e1900 */
[----:B------:R-:W-:Y:S01]  /*06a0*/  VIADD R5, R5, 0x1 ;  /* 0x0000000105057836 */ /* 0x000fe20000000000 */
[----:B------:R-:W-:-:S02]  /*06b0*/  IADD3 R2, PT, PT, R2, 0x1, RZ ;  /* 0x0000000102027810 */ /* 0x000fc40007ffe0ff */
[----:B--2---:R-:W-:-:S04]  /*06c0*/  IADD3 R26, PT, PT, R26, -R27, RZ ;  /* 0x8000001b1a1a7210 */ /* 0x004fc80007ffe0ff */
[----:B------:R-:W-:-:S13]  /*06d0*/  ISETP.GE.AND P0, PT, R5, R26, PT ;  /* 0x0000001a0500720c */ /* 0x000fda0003f06270 */
[----:B0-----:R-:W-:Y:S05]  /*06e0*/  @!P0 BRA `(.L_x_33) ;  /* 0xfffffffc00c08947 */ /* 0x001fea000383ffff */
.L_x_32:
[----:B------:R-:W-:Y:S05]  /*06f0*/  BSYNC.RECONVERGENT B0 ;  /* 0x0000000000007941 */ /* 0x000fea0003800200 */
.L_x_31:
[----:B------:R-:W4:Y:S01]  /*0700*/  LDG.E R0, desc[UR4][R6.64+0x4] ;  /* 0x0000040406007981 */ /* 0x000f22000c1e1900 */
[----:B-1----:R-:W1:Y:S03]  /*0710*/  LDC.64 R14, c[0x0][0x3c0] ;  /* 0x0000f000ff0e7b82 */ /* 0x002e660000000a00 */
[----:B------:R-:W4:Y:S05]  /*0720*/  LDG.E R5, desc[UR4][R6.64] ;  /* 0x0000000406057981 */ /* 0x000f2a000c1e1900 */
[----:B0-----:R-:W0:Y:S08]  /*0730*/  LDC.64 R12, c[0x0][0x3b8] ;  /* 0x0000ee00ff0c7b82 */ /* 0x001e300000000a00 */
[----:B---3--:R-:W3:Y:S08]  /*0740*/  LDC.64 R10, c[0x0][0x3a0] ;  /* 0x0000e800ff0a7b82 */ /* 0x008ef00000000a00 */
[----:B------:R-:W0:Y:S01]  /*0750*/  LDC.64 R8, c[0x0][0x3a8] ;  /* 0x0000ea00ff087b82 */ /* 0x000e220000000a00 */
[----:B----4-:R-:W-:-:S04]  /*0760*/  IADD3 R5, PT, PT, R0, -R5, RZ ;  /* 0x8000000500057210 */ /* 0x010fc80007ffe0ff */
[----:B------:R-:W-:-:S13]  /*0770*/  ISETP.GE.AND P0, PT, R4, R5, PT ;  /* 0x000000050400720c */ /* 0x000fda0003f06270 */
[----:B01-3--:R-:W-:Y:S05]  /*0780*/  @P0 EXIT ;  /* 0x000000000000094d */ /* 0x00bfea0003800000 */
.L_x_34:
[----:B-----5:R-:W-:-:S04]  /*0790*/  IMAD.IADD R19, R3, 0x1, R4 ;  /* 0x0000000103137824 */ /* 0x020fc800078e0204 */
[----:B--2---:R-:W-:-:S06]  /*07a0*/  IMAD.WIDE R16, R19, 0x4, R8 ;  /* 0x0000000413107825 */ /* 0x004fcc00078e0208 */
[----:B------:R-:W2:Y:S01]  /*07b0*/  LDG.E R17, desc[UR4][R16.64] ;  /* 0x0000000410117981 */ /* 0x000ea2000c1e1900 */
[----:B------:R-:W-:-:S04]  /*07c0*/  IMAD.WIDE R20, R2, 0x4, R14 ;  /* 0x0000000402147825 */ /* 0x000fc800078e020e */
[----:B------:R-:W-:Y:S01]  /*07d0*/  IMAD.WIDE R18, R19, 0x8, R10 ;  /* 0x0000000813127825 */ /* 0x000fe200078e020a */
[----:B--2---:R0:W-:Y:S05]  /*07e0*/  STG.E desc[UR4][R20.64], R17 ;  /* 0x0000001114007986 */ /* 0x0041ea000c101904 */
[----:B------:R-:W2:Y:S01]  /*07f0*/  LDG.E.64 R18, desc[UR4][R18.64] ;  /* 0x0000000412127981 */ /* 0x000ea2000c1e1b00 */
[----:B------:R-:W-:-:S05]  /*0800*/  IMAD.WIDE R22, R2, 0x8, R12 ;  /* 0x0000000802167825 */ /* 0x000fca00078e020c */
[----:B--2---:R0:W-:Y:S04]  /*0810*/  STG.E.64 desc[UR4][R22.64], R18 ;  /* 0x0000001216007986 */ /* 0x0041e8000c101b04 */
[----:B------:R-:W2:Y:S04]  /*0820*/  LDG.E R0, desc[UR4][R6.64+0x4] ;  /* 0x0000040406007981 */ /* 0x000ea8000c1e1900 */
[----:B------:R-:W2:Y:S01]  /*0830*/  LDG.E R5, desc[UR4][R6.64] ;  /* 0x0000000406057981 */ /* 0x000ea2000c1e1900 */
[----:B------:R-:W-:Y:S02]  /*0840*/  IADD3 R4, PT, PT, R4, 0x1, RZ ;  /* 0x0000000104047810 */ /* 0x000fe40007ffe0ff */
[----:B------:R-:W-:-:S02]  /*0850*/  IADD3 R2, PT, PT, R2, 0x1, RZ ;  /* 0x0000000102027810 */ /* 0x000fc40007ffe0ff */
[----:B--2---:R-:W-:-:S04]  /*0860*/  IADD3 R5, PT, PT, R0, -R5, RZ ;  /* 0x8000000500057210 */ /* 0x004fc80007ffe0ff */
[----:B------:R-:W-:-:S13]  /*0870*/  ISETP.GE.AND P0, PT, R4, R5, PT ;  /* 0x000000050400720c */ /* 0x000fda0003f06270 */
[----:B0-----:R-:W-:Y:S05]  /*0880*/  @!P0 BRA `(.L_x_34) ;  /* 0xfffffffc00c08947 */ /* 0x001fea000383ffff */
[----:B------:R-:W-:Y:S05]  /*0890*/  EXIT ;  /* 0x000000000000794d */ /* 0x000fea0003800000 */
.L_x_35:
        /* <DEDUP_REMOVED lines=14> */
.L_x_98:


//--------------------- .text._Z9kroneckerIdEvjjPT_PiS2_S1_S2_S2_S1_S2_S2_ --------------------------
	.section	.text._Z9kroneckerIdEvjjPT_PiS2_S1_S2_S2_S1_S2_S2_,"ax",@progbits
	.align	128
        .global         _Z9kroneckerIdEvjjPT_PiS2_S1_S2_S2_S1_S2_S2_
        .type           _Z9kroneckerIdEvjjPT_PiS2_S1_S2_S2_S1_S2_S2_,@function
        .size           _Z9kroneckerIdEvjjPT_PiS2_S1_S2_S2_S1_S2_S2_,(.L_x_99 - _Z9kroneckerIdEvjjPT_PiS2_S1_S2_S2_S1_S2_S2_)
        .other          _Z9kroneckerIdEvjjPT_PiS2_S1_S2_S2_S1_S2_S2_,@"STO_CUDA_ENTRY STV_DEFAULT"
_Z9kroneckerIdEvjjPT_PiS2_S1_S2_S2_S1_S2_S2_:
.text._Z9kroneckerIdEvjjPT_PiS2_S1_S2_S2_S1_S2_S2_:
[----:B------:R-:W-:Y:S01]  /*0000*/  LDC R1, c[0x0][0x37c] ;  /* 0x0000df00ff017b82 */ /* 0x000fe20000000800 */
[----:B------:R-:W0:Y:S07]  /*0010*/  S2R R0, SR_TID.Y ;  /* 0x0000000000007919 */ /* 0x000e2e0000002200 */
[----:B------:R-:W0:Y:S01]  /*0020*/  S2UR UR4, SR_CTAID.Y ;  /* 0x00000000000479c3 */ /* 0x000e220000002600 */
[----:B------:R-:W1:Y:S07]  /*0030*/  LDCU.64 UR6, c[0x0][0x380] ;  /* 0x00007000ff0677ac */ /* 0x000e6e0008000a00 */
[----:B------:R-:W0:Y:S01]  /*0040*/  LDC R3, c[0x0][0x364] ;  /* 0x0000d900ff037b82 */ /* 0x000e220000000800 */
[----:B-1----:R-:W-:Y:S01]  /*0050*/  ISETP.NE.AND P0, PT, RZ, UR7, PT ;  /* 0x00000007ff007c0c */ /* 0x002fe2000bf05270 */
[----:B0-----:R-:W-:-:S05]  /*0060*/  IMAD R3, R3, UR4, R0 ;  /* 0x0000000403037c24 */ /* 0x001fca000f8e0200 */
[----:B------:R-:W-:-:S13]  /*0070*/  ISETP.GE.U32.OR P0, PT, R3, UR6, !P0 ;  /* 0x0000000603007c0c */ /* 0x000fda000c706470 */
[----:B------:R-:W-:Y:S05]  /*0080*/  @P0 EXIT ;  /* 0x000000000000094d */ /* 0x000fea0003800000 */
[----:B------:R-:W0:Y:S01]  /*0090*/  LDC.64 R4, c[0x0][0x398] ;  /* 0x0000e600ff047b82 */ /* 0x000e220000000a00 */
[----:B------:R-:W1:Y:S01]  /*00a0*/  LDCU.64 UR4, c[0x0][0x358] ;  /* 0x00006b00ff0477ac */ /* 0x000e620008000a00 */
[----:B0-----:R-:W-:-:S05]  /*00b0*/  IMAD.WIDE.U32 R4, R3, 0x4, R4 ;  /* 0x0000000403047825 */ /* 0x001fca00078e0004 */
[----:B-1----:R0:W5:Y:S01]  /*00c0*/  LDG.E R8, desc[UR4][R4.64+0x4] ;  /* 0x0000040404087981 */ /* 0x002162000c1e1900 */
[----:B------:R-:W-:-:S07]  /*00d0*/  HFMA2 R0, -RZ, RZ, 0, 0 ;  /* 0x00000000ff007431 */ /* 0x000fce00000001ff */
.L_x_43:
[----:B--2---:R-:W2:Y:S01]  /*00e0*/  LDG.E R21, desc[UR4][R4.64] ;  /* 0x0000000404157981 */ /* 0x004ea2000c1e1900 */
[----:B-1----:R-:W1:Y:S01]  /*00f0*/  LDCU UR8, c[0x0][0x384] ;  /* 0x00007080ff0877ac */ /* 0x002e620008000800 */
[----:B------:R-:W-:Y:S01]  /*0100*/  BSSY.RECONVERGENT B0, `(.L_x_36) ;  /* 0x0000037000007945 */ /* 0x000fe20003800200 */
[----:B--2--5:R-:W-:-:S13]  /*0110*/  ISETP.GE.AND P0, PT, R21, R8, PT ;  /* 0x000000081500720c */ /* 0x024fda0003f06270 */
[----:B-1----:R-:W-:Y:S05]  /*0120*/  @P0 BRA `(.L_x_37) ;  /* 0x0000000000d00947 */ /* 0x002fea0003800000 */
[----:B------:R-:W1:Y:S01]  /*0130*/  S2R R10, SR_TID.Y ;  /* 0x00000000000a7919 */ /* 0x000e620000002200 */
[----:B------:R-:W1:Y:S01]  /*0140*/  S2UR UR6, SR_CTAID.Y ;  /* 0x00000000000679c3 */ /* 0x000e620000002600 */
[----:B------:R-:W2:Y:S07]  /*0150*/  LDCU UR7, c[0x0][0x384] ;  /* 0x00007080ff0777ac */ /* 0x000eae0008000800 */
[----:B------:R-:W1:Y:S08]  /*0160*/  LDC R9, c[0x0][0x364] ;  /* 0x0000d900ff097b82 */ /* 0x000e700000000800 */
[----:B------:R-:W3:Y:S08]  /*0170*/  LDC.64 R2, c[0x0][0x3b0] ;  /* 0x0000ec00ff027b82 */ /* 0x000ef00000000a00 */
[----:B------:R-:W4:Y:S01]  /*0180*/  LDC.64 R6, c[0x0][0x3c8] ;  /* 0x0000f200ff067b82 */ /* 0x000f220000000a00 */
[----:B-1----:R-:W-:-:S04]  /*0190*/  IMAD R9, R9, UR6, R10 ;  /* 0x0000000609097c24 */ /* 0x002fc8000f8e020a */
[----:B--2---:R-:W-:Y:S02]  /*01a0*/  IMAD R9, R9, UR7, R0 ;  /* 0x0000000709097c24 */ /* 0x004fe4000f8e0200 */
[----:B---3--:R-:W-:-:S04]  /*01b0*/  IMAD.WIDE.U32 R2, R0, 0x4, R2 ;  /* 0x0000000400027825 */ /* 0x008fc800078e0002 */
[----:B----4-:R-:W-:Y:S02]  /*01c0*/  IMAD.WIDE.U32 R6, R9, 0x4, R6 ;  /* 0x0000000409067825 */ /* 0x010fe400078e0006 */
[----:B------:R1:W5:Y:S04]  /*01d0*/  LDG.E R9, desc[UR4][R2.64+0x4] ;  /* 0x0000040402097981 */ /* 0x000368000c1e1900 */
[----:B------:R1:W5:Y:S01]  /*01e0*/  LDG.E R20, desc[UR4][R6.64] ;  /* 0x0000000406147981 */ /* 0x000362000c1e1900 */
[----:B------:R-:W-:-:S07]  /*01f0*/  MOV R25, RZ ;  /* 0x000000ff00197202 */ /* 0x000fce0000000f00 */
.L_x_42:
[----:B--2---:R-:W2:Y:S01]  /*0200*/  LDG.E R24, desc[UR4][R2.64] ;  /* 0x0000000402187981 */ /* 0x004ea2000c1e1900 */
[----:B------:R-:W-:Y:S01]  /*0210*/  BSSY.RECONVERGENT B1, `(.L_x_38) ;  /* 0x0000022000017945 */ /* 0x000fe20003800200 */
[----:B--2--5:R-:W-:-:S13]  /*0220*/  ISETP.GE.AND P0, PT, R24, R9, PT ;  /* 0x000000091800720c */ /* 0x024fda0003f06270 */
[----:B------:R-:W-:Y:S05]  /*0230*/  @P0 BRA `(.L_x_39) ;  /* 0x00000000007c0947 */ /* 0x000fea0003800000 */
[----:B-1----:R-:W1:Y:S08]  /*0240*/  LDC.64 R6, c[0x0][0x388] ;  /* 0x0000e200ff067b82 */ /* 0x002e700000000a00 */
[----:B------:R-:W2:Y:S08]  /*0250*/  LDC.64 R12, c[0x0][0x390] ;  /* 0x0000e400ff0c7b82 */ /* 0x000eb00000000a00 */
[----:B------:R-:W3:Y:S01]  /*0260*/  LDC.64 R8, c[0x0][0x3c0] ;  /* 0x0000f000ff087b82 */ /* 0x000ee20000000a00 */
[----:B-1----:R-:W-:-:S07]  /*0270*/  IMAD.WIDE R6, R21, 0x8, R6 ;  /* 0x0000000815067825 */ /* 0x002fce00078e0206 */
[----:B------:R-:W1:Y:S01]  /*0280*/  LDC.64 R10, c[0x0][0x3b8] ;  /* 0x0000ee00ff0a7b82 */ /* 0x000e620000000a00 */
[----:B------:R-:W5:Y:S01]  /*0290*/  LDG.E.64 R6, desc[UR4][R6.64] ;  /* 0x0000000406067981 */ /* 0x000f62000c1e1b00 */
[----:B--2---:R-:W-:-:S05]  /*02a0*/  IMAD.WIDE R12, R21, 0x4, R12 ;  /* 0x00000004150c7825 */ /* 0x004fca00078e020c */
[----:B------:R2:W5:Y:S01]  /*02b0*/  LDG.E R22, desc[UR4][R12.64] ;  /* 0x000000040c167981 */ /* 0x000562000c1e1900 */
[----:B------:R-:W-:Y:S01]  /*02c0*/  BSSY.RECONVERGENT B2, `(.L_x_40) ;  /* 0x0000014000027945 */ /* 0x000fe20003800200 */
[----:B---3--:R-:W-:-:S07]  /*02d0*/  IADD3 R23, PT, PT, R20, R25, RZ ;  /* 0x0000001914177210 */ /* 0x008fce0007ffe0ff */
.L_x_41:
[----:B------:R-:W3:Y:S08]  /*02e0*/  LDC.64 R18, c[0x0][0x3a0] ;  /* 0x0000e800ff127b82 */ /* 0x000ef00000000a00 */
[----:B------:R-:W4:Y:S01]  /*02f0*/  LDC.64 R26, c[0x0][0x3a8] ;  /* 0x0000ea00ff1a7b82 */ /* 0x000f220000000a00 */
[----:B---3--:R-:W-:-:S05]  /*0300*/  IMAD.WIDE R18, R24, 0x8, R18 ;  /* 0x0000000818127825 */ /* 0x008fca00078e0212 */
[----:B--2---:R-:W2:Y:S01]  /*0310*/  LDG.E.64 R12, desc[UR4][R18.64] ;  /* 0x00000004120c7981 */ /* 0x004ea2000c1e1b00 */
[----:B----4-:R-:W-:-:S06]  /*0320*/  IMAD.WIDE R26, R24, 0x4, R26 ;  /* 0x00000004181a7825 */ /* 0x010fcc00078e021a */
[----:B------:R-:W3:Y:S01]  /*0330*/  LDG.E R27, desc[UR4][R26.64] ;  /* 0x000000041a1b7981 */ /* 0x000ee2000c1e1900 */
[----:B-1----:R-:W-:-:S04]  /*0340*/  IMAD.WIDE R14, R23, 0x8, R10 ;  /* 0x00000008170e7825 */ /* 0x002fc800078e020a */
[----:B------:R-:W-:Y:S01]  /*0350*/  IMAD.WIDE R16, R23, 0x4, R8 ;  /* 0x0000000417107825 */ /* 0x000fe200078e0208 */
[----:B--2--5:R-:W-:-:S03]  /*0360*/  DMUL R12, R6, R12 ;  /* 0x0000000c060c7228 */ /* 0x024fc60000000000 */
[----:B---3--:R-:W-:-:S04]  /*0370*/  IMAD R29, R22, UR8, R27 ;  /* 0x00000008161d7c24 */ /* 0x008fc8000f8e021b */
[----:B------:R3:W-:Y:S04]  /*0380*/  STG.E.64 desc[UR4][R14.64], R12 ;  /* 0x0000000c0e007986 */ /* 0x0007e8000c101b04 */
[----:B------:R3:W-:Y:S04]  /*0390*/  STG.E desc[UR4][R16.64], R29 ;  /* 0x0000001d10007986 */ /* 0x0007e8000c101904 */
[----:B------:R-:W2:Y:S01]  /*03a0*/  LDG.E R28, desc[UR4][R2.64+0x4] ;  /* 0x00000404021c7981 */ /* 0x000ea2000c1e1900 */
[----:B------:R-:W-:Y:S02]  /*03b0*/  IADD3 R24, PT, PT, R24, 0x1, RZ ;  /* 0x0000000118187810 */ /* 0x000fe40007ffe0ff */
[----:B------:R-:W-:-:S02]  /*03c0*/  IADD3 R25, PT, PT, R25, 0x1, RZ ;  /* 0x0000000119197810 */ /* 0x000fc40007ffe0ff */
[----:B------:R-:W-:Y:S02]  /*03d0*/  IADD3 R23, PT, PT, R23, 0x1, RZ ;  /* 0x0000000117177810 */ /* 0x000fe40007ffe0ff */
[----:B--2---:R-:W-:-:S13]  /*03e0*/  ISETP.GE.AND P0, PT, R24, R28, PT ;  /* 0x0000001c1800720c */ /* 0x004fda0003f06270 */
[----:B---3--:R-:W-:Y:S05]  /*03f0*/  @!P0 BRA `(.L_x_41) ;  /* 0xfffffffc00b88947 */ /* 0x008fea000383ffff */
[----:B------:R-:W-:Y:S05]  /*0400*/  BSYNC.RECONVERGENT B2 ;  /* 0x0000000000027941 */ /* 0x000fea0003800200 */
.L_x_40:
[----:B------:R2:W5:Y:S01]  /*0410*/  LDG.E R8, desc[UR4][R4.64+0x4] ;  /* 0x0000040404087981 */ /* 0x000562000c1e1900 */
[----:B------:R-:W-:-:S07]  /*0420*/  MOV R9, R28 ;  /* 0x0000001c00097202 */ /* 0x000fce0000000f00 */
.L_x_39:
[----:B------:R-:W-:Y:S05]  /*0430*/  BSYNC.RECONVERGENT B1 ;  /* 0x0000000000017941 */ /* 0x000fea0003800200 */
.L_x_38:
[----:B------:R-:W-:-:S04]  /*0440*/  IADD3 R21, PT, PT, R21, 0x1, RZ ;  /* 0x0000000115157810 */ /* 0x000fc80007ffe0ff */
[----:B-----5:R-:W-:-:S13]  /*0450*/  ISETP.GE.AND P0, PT, R21, R8, PT ;  /* 0x000000081500720c */ /* 0x020fda0003f06270 */
[----:B------:R-:W-:Y:S05]  /*0460*/  @!P0 BRA `(.L_x_42) ;  /* 0xfffffffc00648947 */ /* 0x000fea000383ffff */
.L_x_37:
[----:B------:R-:W-:Y:S05]  /*0470*/  BSYNC.RECONVERGENT B0 ;  /* 0x0000000000007941 */ /* 0x000fea0003800200 */
.L_x_36:
[----:B------:R-:W3:Y:S01]  /*0480*/  LDCU UR6, c[0x0][0x384] ;  /* 0x00007080ff0677ac */ /* 0x000ee20008000800 */
[----:B------:R-:W-:-:S04]  /*0490*/  IADD3 R0, PT, PT, R0, 0x1, RZ ;  /* 0x0000000100007810 */ /* 0x000fc80007ffe0ff */
[----:B---3--:R-:W-:-:S13]  /*04a0*/  ISETP.NE.AND P0, PT, R0, UR6, PT ;  /* 0x0000000600007c0c */ /* 0x008fda000bf05270 */
[----:B------:R-:W-:Y:S05]  /*04b0*/  @P0 BRA `(.L_x_43) ;  /* 0xfffffffc00080947 */ /* 0x000fea000383ffff */
[----:B------:R-:W-:Y:S05]  /*04c0*/  EXIT ;  /* 0x000000000000794d */ /* 0x000fea0003800000 */
.L_x_44:
        /* <DEDUP_REMOVED lines=11> */
.L_x_99:


//--------------------- .text._Z16assembleIdentityIdEvjPT_PiS2_ --------------------------
	.section	.text._Z16assembleIdentityIdEvjPT_PiS2_,"ax",@progbits
	.align	128
        .global         _Z16assembleIdentityIdEvjPT_PiS2_
        .type           _Z16assembleIdentityIdEvjPT_PiS2_,@function
        .size           _Z16assembleIdentityIdEvjPT_PiS2_,(.L_x_100 - _Z16assembleIdentityIdEvjPT_PiS2_)
        .other          _Z16assembleIdentityIdEvjPT_PiS2_,@"STO_CUDA_ENTRY STV_DEFAULT"
_Z16assembleIdentityIdEvjPT_PiS2_:
.text._Z16assembleIdentityIdEvjPT_PiS2_:
[----:B------:R-:W-:Y:S01]  /*0000*/  LDC R1, c[0x0][0x37c] ;  /* 0x0000df00ff017b82 */ /* 0x000fe20000000800 */
[----:B------:R-:W0:Y:S07]  /*0010*/  S2R R13, SR_CTAID.Y ;  /* 0x00000000000d7919 */ /* 0x000e2e0000002600 */
[----:B------:R-:W1:Y:S01]  /*0020*/  LDC R15, c[0x0][0x380] ;  /* 0x0000e000ff0f7b82 */ /* 0x000e620000000800 */
[----:B------:R-:W0:Y:S01]  /*0030*/  LDCU UR4, c[0x0][0x364] ;  /* 0x00006c80ff0477ac */ /* 0x000e220008000800 */
[----:B------:R-:W0:Y:S02]  /*0040*/  S2R R0, SR_TID.Y ;  /* 0x0000000000007919 */ /* 0x000e240000002200 */
[----:B0-----:R-:W-:-:S05]  /*0050*/  IMAD R13, R13, UR4, R0 ;  /* 0x000000040d0d7c24 */ /* 0x001fca000f8e0200 */
[----:B-1----:R-:W-:-:S13]  /*0060*/  ISETP.GE.U32.AND P0, PT, R13, R15, PT ;  /* 0x0000000f0d00720c */ /* 0x002fda0003f06070 */
[----:B------:R-:W-:Y:S05]  /*0070*/  @P0 EXIT ;  /* 0x000000000000094d */ /* 0x000fea0003800000 */
[----:B------:R-:W0:Y:S01]  /*0080*/  LDC.64 R2, c[0x0][0x388] ;  /* 0x0000e200ff027b82 */ /* 0x000e220000000a00 */
[----:B------:R-:W1:Y:S01]  /*0090*/  LDCU.64 UR4, c[0x0][0x358] ;  /* 0x00006b00ff0477ac */ /* 0x000e620008000a00 */
[----:B------:R-:W-:Y:S01]  /*00a0*/  IADD3 R0, PT, PT, R15, -0x1, RZ ;  /* 0xffffffff0f007810 */ /* 0x000fe20007ffe0ff */
[----:B------:R-:W-:Y:S01]  /*00b0*/  HFMA2 R8, -RZ, RZ, 0, 0 ;  /* 0x00000000ff087431 */ /* 0x000fe200000001ff */
[----:B------:R-:W-:Y:S02]  /*00c0*/  MOV R9, 0x3ff00000 ;  /* 0x3ff0000000097802 */ /* 0x000fe40000000f00 */
[C---:B------:R-:W-:Y:S02]  /*00d0*/  ISETP.NE.AND P0, PT, R13.reuse, R0, PT ;  /* 0x000000000d00720c */ /* 0x040fe40003f05270 */
[----:B------:R-:W2:Y:S08]  /*00e0*/  LDC.64 R4, c[0x0][0x390] ;  /* 0x0000e400ff047b82 */ /* 0x000eb00000000a00 */
[----:B------:R-:W3:Y:S01]  /*00f0*/  LDC.64 R10, c[0x0][0x398] ;  /* 0x0000e600ff0a7b82 */ /* 0x000ee20000000a00 */
[----:B0-----:R-:W-:-:S05]  /*0100*/  IMAD.WIDE.U32 R2, R13, 0x8, R2 ;  /* 0x000000080d027825 */ /* 0x001fca00078e0002 */
[----:B-1----:R0:W-:Y:S01]  /*0110*/  STG.E.64 desc[UR4][R2.64], R8 ;  /* 0x0000000802007986 */ /* 0x0021e2000c101b04 */
[----:B--2---:R-:W-:-:S05]  /*0120*/  IMAD.WIDE.U32 R4, R13, 0x4, R4 ;  /* 0x000000040d047825 */ /* 0x004fca00078e0004 */
[----:B------:R0:W-:Y:S01]  /*0130*/  STG.E desc[UR4][R4.64], R13 ;  /* 0x0000000d04007986 */ /* 0x0001e2000c101904 */
[----:B---3--:R-:W-:-:S05]  /*0140*/  IMAD.WIDE.U32 R6, R13, 0x4, R10 ;  /* 0x000000040d067825 */ /* 0x008fca00078e000a */
[----:B------:R0:W-:Y:S01]  /*0150*/  STG.E desc[UR4][R6.64], R13 ;  /* 0x0000000d06007986 */ /* 0x0001e2000c101904 */
[----:B------:R-:W-:Y:S05]  /*0160*/  @P0 EXIT ;  /* 0x000000000000094d */ /* 0x000fea0003800000 */
[----:B0-----:R-:W-:-:S05]  /*0170*/  IMAD.WIDE.U32 R2, R15, 0x4, R10 ;  /* 0x000000040f027825 */ /* 0x001fca00078e000a */
[----:B------:R-:W-:Y:S01]  /*0180*/  STG.E desc[UR4][R2.64], R15 ;  /* 0x0000000f02007986 */ /* 0x000fe2000c101904 */
[----:B------:R-:W-:Y:S05]  /*0190*/  EXIT ;  /* 0x000000000000794d */ /* 0x000fea0003800000 */
.L_x_45:
        /* <DEDUP_REMOVED lines=14> */
.L_x_100:


//--------------------- .text._Z17assemble1DLaplaceIdEvjPT_PiS2_ --------------------------
	.section	.text._Z17assemble1DLaplaceIdEvjPT_PiS2_,"ax",@progbits
	.align	128
        .global         _Z17assemble1DLaplaceIdEvjPT_PiS2_
        .type           _Z17assemble1DLaplaceIdEvjPT_PiS2_,@function
        .size           _Z17assemble1DLaplaceIdEvjPT_PiS2_,(.L_x_90 - _Z17assemble1DLaplaceIdEvjPT_PiS2_)
        .other          _Z17assemble1DLaplaceIdEvjPT_PiS2_,@"STO_CUDA_ENTRY STV_DEFAULT"
_Z17assemble1DLaplaceIdEvjPT_PiS2_:
.text._Z17assemble1DLaplaceIdEvjPT_PiS2_:
[----:B------:R-:W-:Y:S01]  /*0000*/  LDC R1, c[0x0][0x37c] ;  /* 0x0000df00ff017b82 */ /* 0x000fe20000000800 */
[----:B------:R-:W0:Y:S01]  /*0010*/  LDCU UR5, c[0x0][0x380] ;  /* 0x00007000ff0577ac */ /* 0x000e220008000800 */
[----:B------:R-:W1:Y:S01]  /*0020*/  S2R R0, SR_CTAID.Y ;  /* 0x0000000000007919 */ /* 0x000e620000002600 */
[----:B------:R-:W1:Y:S01]  /*0030*/  S2R R11, SR_TID.Y ;  /* 0x00000000000b7919 */ /* 0x000e620000002200 */
[----:B0-----:R-:W-:-:S04]  /*0040*/  UIMAD UR4, UR5, UR5, UR5 ;  /* 0x00000005050472a4 */ /* 0x001fc8000f8e0205 */
[----:B------:R-:W-:-:S09]  /*0050*/  UIADD3.X UR4, UPT, UPT, UR4, UR5, URZ, UPT, !UPT ;  /* 0x0000000504047290 */ /* 0x000fd2000bffe4ff */
[----:B------:R-:W0:Y:S02]  /*0060*/  I2F.F64.U32 R4, UR4 ;  /* 0x0000000400047d12 */ /* 0x000e240008201800 */
[----:B------:R-:W1:Y:S06]  /*0070*/  LDCU UR4, c[0x0][0x364] ;  /* 0x00006c80ff0477ac */ /* 0x000e6c0008000800 */
[----:B0-----:R-:W0:Y:S01]  /*0080*/  MUFU.RCP64H R3, R5 ;  /* 0x0000000500037308 */ /* 0x001e220000001800 */
[----:B------:R-:W-:Y:S02]  /*0090*/  VIADD R2, R5, 0x300402 ;  /* 0x0030040205027836 */ /* 0x000fe40000000000 */
[----:B-1----:R-:W-:-:S03]  /*00a0*/  IMAD R0, R0, UR4, R11 ;  /* 0x0000000400007c24 */ /* 0x002fc6000f8e020b */
[----:B------:R-:W-:Y:S01]  /*00b0*/  FSETP.GEU.AND P0, PT, |R2|, 5.8789094863358348022e-39, PT ;  /* 0x004004020200780b */ /* 0x000fe20003f0e200 */
[----:B0-----:R-:W-:-:S08]  /*00c0*/  DFMA R6, -R4, R2, 1 ;  /* 0x3ff000000406742b */ /* 0x001fd00000000102 */
[----:B------:R-:W-:-:S08]  /*00d0*/  DFMA R6, R6, R6, R6 ;  /* 0x000000060606722b */ /* 0x000fd00000000006 */
[----:B------:R-:W-:-:S08]  /*00e0*/  DFMA R6, R2, R6, R2 ;  /* 0x000000060206722b */ /* 0x000fd00000000002 */
[----:B------:R-:W-:-:S08]  /*00f0*/  DFMA R8, -R4, R6, 1 ;  /* 0x3ff000000408742b */ /* 0x000fd00000000106 */
[----:B------:R-:W-:Y:S01]  /*0100*/  DFMA R2, R6, R8, R6 ;  /* 0x000000080602722b */ /* 0x000fe20000000006 */
[----:B------:R-:W-:Y:S10]  /*0110*/  @P0 BRA `(.L_x_46) ;  /* 0x0000000000180947 */ /* 0x000ff40003800000 */
[----:B------:R-:W-:-:S05]  /*0120*/  LOP3.LUT R2, R5, 0x7fffffff, RZ, 0xc0, !PT ;  /* 0x7fffffff05027812 */ /* 0x000fca00078ec0ff */
[----:B------:R-:W-:Y:S01]  /*0130*/  VIADD R8, R2, 0xfff00000 ;  /* 0xfff0000002087836 */ /* 0x000fe20000000000 */
[----:B------:R-:W-:-:S07]  /*0140*/  MOV R2, 0x160 ;  /* 0x0000016000027802 */ /* 0x000fce0000000f00 */
[----:B------:R-:W-:Y:S05]  /*0150*/  CALL.REL.NOINC `($__internal_0_$__cuda_sm20_dblrcp_rn_slowpath_v3) ;  /* 0x0000000000b07944 */ /* 0x000fea0003c00000 */
[----:B------:R-:W-:Y:S01]  /*0160*/  MOV R2, R6 ;  /* 0x0000000600027202 */ /* 0x000fe20000000f00 */
[----:B------:R-:W-:-:S07]  /*0170*/  IMAD.MOV.U32 R3, RZ, RZ, R7 ;  /* 0x000000ffff037224 */ /* 0x000fce00078e0007 */
.L_x_46:
[----:B------:R-:W0:Y:S02]  /*0180*/  LDC R9, c[0x0][0x380] ;  /* 0x0000e000ff097b82 */ /* 0x000e240000000800 */
[----:B0-----:R-:W-:-:S13]  /*0190*/  ISETP.GE.U32.AND P0, PT, R0, R9, PT ;  /* 0x000000090000720c */ /* 0x001fda0003f06070 */
[----:B------:R-:W-:Y:S05]  /*01a0*/  @P0 EXIT ;  /* 0x000000000000094d */ /* 0x000fea0003800000 */
[----:B------:R-:W0:Y:S01]  /*01b0*/  LDC.64 R10, c[0x0][0x388] ;  /* 0x0000e200ff0a7b82 */ /* 0x000e220000000a00 */
[----:B------:R-:W-:Y:S01]  /*01c0*/  IADD3 R7, PT, PT, R9, -0x1, RZ ;  /* 0xffffffff09077810 */ /* 0x000fe20007ffe0ff */
[C---:B------:R-:W-:Y:S01]  /*01d0*/  IMAD R13, R0.reuse, 0x3, RZ ;  /* 0x00000003000d7824 */ /* 0x040fe200078e02ff */
[C---:B------:R-:W-:Y:S01]  /*01e0*/  ISETP.NE.AND P0, PT, R0.reuse, RZ, PT ;  /* 0x000000ff0000720c */ /* 0x040fe20003f05270 */
[----:B------:R-:W1:Y:S01]  /*01f0*/  LDCU.64 UR4, c[0x0][0x358] ;  /* 0x00006b00ff0477ac */ /* 0x000e620008000a00 */
[CC--:B------:R-:W-:Y:S01]  /*0200*/  ISETP.GE.U32.AND P1, PT, R0.reuse, R7.reuse, PT ;  /* 0x000000070000720c */ /* 0x0c0fe20003f26070 */
[----:B------:R-:W-:Y:S01]  /*0210*/  VIADD R8, R13, 0xffffffff ;  /* 0xffffffff0d087836 */ /* 0x000fe20000000000 */
[----:B------:R-:W-:Y:S01]  /*0220*/  ISETP.NE.AND P2, PT, R0, R7, PT ;  /* 0x000000070000720c */ /* 0x000fe20003f45270 */
[----:B------:R-:W2:Y:S01]  /*0230*/  LDC.64 R14, c[0x0][0x390] ;  /* 0x0000e400ff0e7b82 */ /* 0x000ea20000000a00 */
[----:B------:R-:W-:Y:S01]  /*0240*/  BSSY.RECONVERGENT B0, `(.L_x_47) ;  /* 0x0000012000007945 */ /* 0x000fe20003800200 */
[----:B------:R-:W-:Y:S01]  /*0250*/  DMUL R6, R2, -2 ;  /* 0xc000000002067828 */ /* 0x000fe20000000000 */
[----:B------:R-:W-:-:S05]  /*0260*/  SEL R27, R8, RZ, P0 ;  /* 0x000000ff081b7207 */ /* 0x000fca0000000000 */
[----:B------:R-:W3:Y:S02]  /*0270*/  LDC.64 R4, c[0x0][0x398] ;  /* 0x0000e600ff047b82 */ /* 0x000ee40000000a00 */
[----:B------:R-:W-:Y:S01]  /*0280*/  @!P1 IADD3 R25, PT, PT, R0, 0x1, RZ ;  /* 0x0000000100199810 */ /* 0x000fe20007ffe0ff */
[----:B0-----:R-:W-:-:S04]  /*0290*/  IMAD.WIDE.U32 R10, R13, 0x8, R10 ;  /* 0x000000080d0a7825 */ /* 0x001fc800078e000a */
[----:B--2---:R-:W-:-:S04]  /*02a0*/  IMAD.WIDE.U32 R14, R13, 0x4, R14 ;  /* 0x000000040d0e7825 */ /* 0x004fc800078e000e */
[----:B---3--:R-:W-:Y:S01]  /*02b0*/  IMAD.WIDE.U32 R12, R0, 0x4, R4 ;  /* 0x00000004000c7825 */ /* 0x008fe200078e0004 */
[----:B-1----:R-:W-:Y:S06]  /*02c0*/  @!P0 BRA `(.L_x_48) ;  /* 0x0000000000248947 */ /* 0x002fec0003800000 */
[----:B------:R-:W0:Y:S01]  /*02d0*/  LDC.64 R18, c[0x0][0x388] ;  /* 0x0000e200ff127b82 */ /* 0x000e220000000a00 */
[----:B------:R-:W-:Y:S01]  /*02e0*/  IMAD.MOV.U32 R21, RZ, RZ, 0x1 ;  /* 0x00000001ff157424 */ /* 0x000fe200078e00ff */
[----:B------:R-:W-:-:S03]  /*02f0*/  IADD3 R23, PT, PT, R0, -0x1, RZ ;  /* 0xffffffff00177810 */ /* 0x000fc60007ffe0ff */
[----:B------:R-:W-:-:S03]  /*0300*/  IMAD R21, R0, 0x3, -R21 ;  /* 0x0000000300157824 */ /* 0x000fc600078e0a15 */
[----:B------:R-:W1:Y:S01]  /*0310*/  LDC.64 R16, c[0x0][0x390] ;  /* 0x0000e400ff107b82 */ /* 0x000e620000000a00 */
[----:B0-----:R-:W-:-:S05]  /*0320*/  IMAD.WIDE.U32 R18, R21, 0x8, R18 ;  /* 0x0000000815127825 */ /* 0x001fca00078e0012 */
[----:B------:R0:W-:Y:S01]  /*0330*/  STG.E.64 desc[UR4][R18.64], R2 ;  /* 0x0000000212007986 */ /* 0x0001e2000c101b04 */
[----:B-1----:R-:W-:-:S05]  /*0340*/  IMAD.WIDE.U32 R16, R21, 0x4, R16 ;  /* 0x0000000415107825 */ /* 0x002fca00078e0010 */
[----:B------:R0:W-:Y:S02]  /*0350*/  STG.E desc[UR4][R16.64], R23 ;  /* 0x0000001710007986 */ /* 0x0001e4000c101904 */
.L_x_48:
[----:B------:R-:W-:Y:S05]  /*0360*/  BSYNC.RECONVERGENT B0 ;  /* 0x0000000000007941 */ /* 0x000fea0003800200 */
.L_x_47:
[----:B------:R1:W-:Y:S04]  /*0370*/  STG.E.64 desc[UR4][R10.64], R6 ;  /* 0x000000060a007986 */ /* 0x0003e8000c101b04 */
[----:B------:R1:W-:Y:S04]  /*0380*/  STG.E desc[UR4][R14.64], R0 ;  /* 0x000000000e007986 */ /* 0x0003e8000c101904 */
[----:B------:R1:W-:Y:S04]  /*0390*/  @!P1 STG.E.64 desc[UR4][R10.64+0x8], R2 ;  /* 0x000008020a009986 */ /* 0x0003e8000c101b04 */
[----:B------:R1:W-:Y:S04]  /*03a0*/  @!P1 STG.E desc[UR4][R14.64+0x4], R25 ;  /* 0x000004190e009986 */ /* 0x0003e8000c101904 */
[----:B------:R1:W-:Y:S01]  /*03b0*/  STG.E desc[UR4][R12.64], R27 ;  /* 0x0000001b0c007986 */ /* 0x0003e2000c101904 */
[----:B------:R-:W-:Y:S05]  /*03c0*/  @P2 EXIT ;  /* 0x000000000000294d */ /* 0x000fea0003800000 */
[----:B-1----:R-:W-:Y:S02]  /*03d0*/  IMAD.MOV.U32 R0, RZ, RZ, 0x3 ;  /* 0x00000003ff007424 */ /* 0x002fe400078e00ff */
[----:B------:R-:W-:-:S04]  /*03e0*/  IMAD.WIDE.U32 R4, R9, 0x4, R4 ;  /* 0x0000000409047825 */ /* 0x000fc800078e0004 */
[----:B------:R-:W-:-:S05]  /*03f0*/  IMAD R9, R9, R0, -0x2 ;  /* 0xfffffffe09097424 */ /* 0x000fca00078e0200 */
[----:B------:R-:W-:Y:S01]  /*0400*/  STG.E desc[UR4][R4.64], R9 ;  /* 0x0000000904007986 */ /* 0x000fe2000c101904 */
[----:B------:R-:W-:Y:S05]  /*0410*/  EXIT ;  /* 0x000000000000794d */ /* 0x000fea0003800000 */
        .weak           $__internal_0_$__cuda_sm20_dblrcp_rn_slowpath_v3
        .type           $__internal_0_$__cuda_sm20_dblrcp_rn_slowpath_v3,@function
        .size           $__internal_0_$__cuda_sm20_dblrcp_rn_slowpath_v3,(.L_x_90 - $__internal_0_$__cuda_sm20_dblrcp_rn_slowpath_v3)
$__internal_0_$__cuda_sm20_dblrcp_rn_slowpath_v3:
[----:B------:R-:W-:-:S14]  /*0420*/  DSETP.GTU.AND P0, PT, |R4|, +INF , PT ;  /* 0x7ff000000400742a */ /* 0x000fdc0003f0c200 */
[----:B------:R-:W-:Y:S05]  /*0430*/  @P0 BRA `(.L_x_49) ;  /* 0x00000000007c0947 */ /* 0x000fea0003800000 */
[----:B------:R-:W-:-:S04]  /*0440*/  LOP3.LUT R3, R5, 0x7fffffff, RZ, 0xc0, !PT ;  /* 0x7fffffff05037812 */ /* 0x000fc800078ec0ff */
[----:B------:R-:W-:-:S04]  /*0450*/  IADD3 R6, PT, PT, R3, -0x1, RZ ;  /* 0xffffffff03067810 */ /* 0x000fc80007ffe0ff */
[----:B------:R-:W-:-:S13]  /*0460*/  ISETP.GE.U32.AND P0, PT, R6, 0x7fefffff, PT ;  /* 0x7fefffff0600780c */ /* 0x000fda0003f06070 */
[----:B------:R-:W-:Y:S01]  /*0470*/  @P0 LOP3.LUT R7, R5, 0x7ff00000, RZ, 0x3c, !PT ;  /* 0x7ff0000005070812 */ /* 0x000fe200078e3cff */
[----:B------:R-:W-:Y:S01]  /*0480*/  @P0 IMAD.MOV.U32 R6, RZ, RZ, RZ ;  /* 0x000000ffff060224 */ /* 0x000fe200078e00ff */
[----:B------:R-:W-:Y:S06]  /*0490*/  @P0 BRA `(.L_x_50) ;  /* 0x00000000006c0947 */ /* 0x000fec0003800000 */
[----:B------:R-:W-:-:S13]  /*04a0*/  ISETP.GE.U32.AND P0, PT, R3, 0x1000001, PT ;  /* 0x010000010300780c */ /* 0x000fda0003f06070 */
[----:B------:R-:W-:Y:S05]  /*04b0*/  @!P0 BRA `(.L_x_51) ;  /* 0x0000000000348947 */ /* 0x000fea0003800000 */
[----:B------:R-:W-:Y:S01]  /*04c0*/  IADD3 R7, PT, PT, R5, -0x3fe00000, RZ ;  /* 0xc020000005077810 */ /* 0x000fe20007ffe0ff */
[----:B------:R-:W-:-:S03]  /*04d0*/  IMAD.MOV.U32 R6, RZ, RZ, R4 ;  /* 0x000000ffff067224 */ /* 0x000fc600078e0004 */
[----:B------:R-:W0:Y:S03]  /*04e0*/  MUFU.RCP64H R9, R7 ;  /* 0x0000000700097308 */ /* 0x000e260000001800 */
[----:B0-----:R-:W-:-:S08]  /*04f0*/  DFMA R10, -R6, R8, 1 ;  /* 0x3ff00000060a742b */ /* 0x001fd00000000108 */
[----:B------:R-:W-:-:S08]  /*0500*/  DFMA R10, R10, R10, R10 ;  /* 0x0000000a0a0a722b */ /* 0x000fd0000000000a */
[----:B------:R-:W-:-:S08]  /*0510*/  DFMA R10, R8, R10, R8 ;  /* 0x0000000a080a722b */ /* 0x000fd00000000008 */
[----:B------:R-:W-:-:S08]  /*0520*/  DFMA R8, -R6, R10, 1 ;  /* 0x3ff000000608742b */ /* 0x000fd0000000010a */
[----:B------:R-:W-:-:S08]  /*0530*/  DFMA R8, R10, R8, R10 ;  /* 0x000000080a08722b */ /* 0x000fd0000000000a */
[----:B------:R-:W-:-:S08]  /*0540*/  DMUL R8, R8, 2.2250738585072013831e-308 ;  /* 0x0010000008087828 */ /* 0x000fd00000000000 */
[----:B------:R-:W-:-:S08]  /*0550*/  DFMA R4, -R4, R8, 1 ;  /* 0x3ff000000404742b */ /* 0x000fd00000000108 */
[----:B------:R-:W-:-:S08]  /*0560*/  DFMA R4, R4, R4, R4 ;  /* 0x000000040404722b */ /* 0x000fd00000000004 */
[----:B------:R-:W-:Y:S01]  /*0570*/  DFMA R6, R8, R4, R8 ;  /* 0x000000040806722b */ /* 0x000fe20000000008 */
[----:B------:R-:W-:Y:S10]  /*0580*/  BRA `(.L_x_50) ;  /* 0x0000000000307947 */ /* 0x000ff40003800000 */
.L_x_51:
[----:B------:R-:W-:Y:S01]  /*0590*/  DMUL R4, R4, 8.11296384146066816958e+31 ;  /* 0x4690000004047828 */ /* 0x000fe20000000000 */
[----:B------:R-:W-:-:S05]  /*05a0*/  MOV R6, R8 ;  /* 0x0000000800067202 */ /* 0x000fca0000000f00 */
[----:B------:R-:W0:Y:S02]  /*05b0*/  MUFU.RCP64H R7, R5 ;  /* 0x0000000500077308 */ /* 0x000e240000001800 */
[----:B0-----:R-:W-:-:S08]  /*05c0*/  DFMA R8, -R4, R6, 1 ;  /* 0x3ff000000408742b */ /* 0x001fd00000000106 */
[----:B------:R-:W-:-:S08]  /*05d0*/  DFMA R8, R8, R8, R8 ;  /* 0x000000080808722b */ /* 0x000fd00000000008 */
[----:B------:R-:W-:-:S08]  /*05e0*/  DFMA R8, R6, R8, R6 ;  /* 0x000000080608722b */ /* 0x000fd00000000006 */
[----:B------:R-:W-:-:S08]  /*05f0*/  DFMA R6, -R4, R8, 1 ;  /* 0x3ff000000406742b */ /* 0x000fd00000000108 */
[----:B------:R-:W-:-:S08]  /*0600*/  DFMA R6, R8, R6, R8 ;  /* 0x000000060806722b */ /* 0x000fd00000000008 */
[----:B------:R-:W-:Y:S01]  /*0610*/  DMUL R6, R6, 8.11296384146066816958e+31 ;  /* 0x4690000006067828 */ /* 0x000fe20000000000 */
[----:B------:R-:W-:Y:S10]  /*0620*/  BRA `(.L_x_50) ;  /* 0x0000000000087947 */ /* 0x000ff40003800000 */
.L_x_49:
[----:B------:R-:W-:Y:S01]  /*0630*/  LOP3.LUT R7, R5, 0x80000, RZ, 0xfc, !PT ;  /* 0x0008000005077812 */ /* 0x000fe200078efcff */
[----:B------:R-:W-:-:S07]  /*0640*/  IMAD.MOV.U32 R6, RZ, RZ, R4 ;  /* 0x000000ffff067224 */ /* 0x000fce00078e0004 */
.L_x_50:
[----:B------:R-:W-:-:S04]  /*0650*/  MOV R3, 0x0 ;  /* 0x0000000000037802 */ /* 0x000fc80000000f00 */
[----:B------:R-:W-:Y:S05]  /*0660*/  RET.REL.NODEC R2 `(_Z17assemble1DLaplaceIdEvjPT_PiS2_) ;  /* 0xfffffff802647950 */ /* 0x000fea0003c3ffff */
.L_x_52:
        /* <DEDUP_REMOVED lines=9> */
.L_x_90:


//--------------------- .text._Z12prepCELLCSIGjjjPiS_S_ --------------------------
	.section	.text._Z12prepCELLCSIGjjjPiS_S_,"ax",@progbits
	.align	128
        .global         _Z12prepCELLCSIGjjjPiS_S_
        .type           _Z12prepCELLCSIGjjjPiS_S_,@function
        .size           _Z12prepCELLCSIGjjjPiS_S_,(.L_x_91 - _Z12prepCELLCSIGjjjPiS_S_)
        .other          _Z12prepCELLCSIGjjjPiS_S_,@"STO_CUDA_ENTRY STV_DEFAULT"
_Z12prepCELLCSIGjjjPiS_S_:
.text._Z12prepCELLCSIGjjjPiS_S_:
[----:B------:R-:W-:Y:S01]  /*0000*/  LDC R1, c[0x0][0x37c] ;  /* 0x0000df00ff017b82 */ /* 0x000fe20000000800 */
[----:B------:R-:W0:Y:S02]  /*0010*/  LDCU UR4, c[0x0][0x380] ;  /* 0x00007000ff0477ac */ /* 0x000e240008000800 */
[----:B0-----:R-:W-:Y:S01]  /*0020*/  I2FP.F32.U32 R3, UR4 ;  /* 0x0000000400037c45 */ /* 0x001fe20008201000 */
[----:B------:R-:W0:Y:S03]  /*0030*/  LDCU UR4, c[0x0][0x388] ;  /* 0x00007100ff0477ac */ /* 0x000e260008000800 */
[----:B------:R-:W1:Y:S01]  /*0040*/  MUFU.RCP R2, R3 ;  /* 0x0000000300027308 */ /* 0x000e620000001000 */
[----:B0-----:R-:W-:Y:S01]  /*0050*/  I2FP.F32.U32 R0, UR4 ;  /* 0x0000000400007c45 */ /* 0x001fe20008201000 */
[----:B-1----:R-:W-:-:S06]  /*0060*/  FFMA R5, -R3, R2, 1 ;  /* 0x3f80000003057423 */ /* 0x002fcc0000000102 */
[----:B------:R-:W0:Y:S01]  /*0070*/  FCHK P0, R0, R3 ;  /* 0x0000000300007302 */ /* 0x000e220000000000 */
[----:B------:R-:W-:-:S04]  /*0080*/  FFMA R5, R2, R5, R2 ;  /* 0x0000000502057223 */ /* 0x000fc80000000002 */
[----:B------:R-:W-:-:S04]  /*0090*/  FFMA R2, R0, R5, RZ ;  /* 0x0000000500027223 */ /* 0x000fc800000000ff */
[----:B------:R-:W-:-:S04]  /*00a0*/  FFMA R4, -R3, R2, R0 ;  /* 0x0000000203047223 */ /* 0x000fc80000000100 */
[----:B------:R-:W-:Y:S01]  /*00b0*/  FFMA R2, R5, R4, R2 ;  /* 0x0000000405027223 */ /* 0x000fe20000000002 */
[----:B0-----:R-:W-:Y:S06]  /*00c0*/  @!P0 BRA `(.L_x_53) ;  /* 0x00000000000c8947 */ /* 0x001fec0003800000 */
[----:B------:R-:W-:-:S07]  /*00d0*/  MOV R2, 0xf0 ;  /* 0x000000f000027802 */ /* 0x000fce0000000f00 */
[----:B------:R-:W-:Y:S05]  /*00e0*/  CALL.REL.NOINC `($__internal_1_$__cuda_sm3x_div_rn_noftz_f32_slowpath) ;  /* 0x0000000400b87944 */ /* 0x000fea0003c00000 */
[----:B------:R-:W-:-:S07]  /*00f0*/  IMAD.MOV.U32 R2, RZ, RZ, R0 ;  /* 0x000000ffff027224 */ /* 0x000fce00078e0000 */
.L_x_53:
[----:B------:R-:W0:Y:S01]  /*0100*/  S2R R0, SR_TID.Y ;  /* 0x0000000000007919 */ /* 0x000e220000002200 */
[----:B------:R-:W1:Y:S01]  /*0110*/  F2I.CEIL.NTZ R2, R2 ;  /* 0x0000000200027305 */ /* 0x000e62000020b100 */
[----:B------:R-:W2:Y:S01]  /*0120*/  LDCU.64 UR8, c[0x0][0x358] ;  /* 0x00006b00ff0877ac */ /* 0x000ea20008000a00 */
[----:B-1----:R-:W-:Y:S02]  /*0130*/  ISETP.NE.AND P1, PT, R2, RZ, PT ;  /* 0x000000ff0200720c */ /* 0x002fe40003f25270 */
[----:B0-----:R-:W-:-:S13]  /*0140*/  ISETP.NE.AND P0, PT, R0, RZ, PT ;  /* 0x000000ff0000720c */ /* 0x001fda0003f05270 */
[----:B------:R-:W2:Y:S02]  /*0150*/  @!P0 LDC.64 R4, c[0x0][0x398] ;  /* 0x0000e600ff048b82 */ /* 0x000ea40000000a00 */
[----:B--2---:R0:W-:Y:S01]  /*0160*/  @!P0 STG.E desc[UR8][R4.64], RZ ;  /* 0x000000ff04008986 */ /* 0x0041e2000c101908 */
[----:B------:R-:W-:Y:S05]  /*0170*/  @!P1 EXIT ;  /* 0x000000000000994d */ /* 0x000fea0003800000 */
[----:B------:R-:W1:Y:S01]  /*0180*/  LDC R20, c[0x0][0x380] ;  /* 0x0000e000ff147b82 */ /* 0x000e620000000800 */
[----:B------:R-:W-:Y:S01]  /*0190*/  UMOV UR4, 0x400 ;  /* 0x0000040000047882 */ /* 0x000fe20000000000 */
[----:B------:R-:W2:Y:S06]  /*01a0*/  LDCU UR6, c[0x0][0x364] ;  /* 0x00006c80ff0677ac */ /* 0x000eac0008000800 */
[----:B------:R-:W3:Y:S01]  /*01b0*/  S2UR UR5, SR_CgaCtaId ;  /* 0x00000000000579c3 */ /* 0x000ee20000008800 */
[C---:B-1----:R-:W-:Y:S02]  /*01c0*/  LOP3.LUT R24, R20.reuse, 0xf, RZ, 0xc0, !PT ;  /* 0x0000000f14187812 */ /* 0x042fe400078ec0ff */
[----:B------:R-:W-:-:S02]  /*01d0*/  LOP3.LUT R23, R20, 0x7, RZ, 0xc0, !PT ;  /* 0x0000000714177812 */ /* 0x000fc400078ec0ff */
[----:B------:R-:W-:Y:S01]  /*01e0*/  LOP3.LUT R22, R20, 0xfffffff0, RZ, 0xc0, !PT ;  /* 0xfffffff014167812 */ /* 0x000fe200078ec0ff */
[----:B------:R-:W-:Y:S01]  /*01f0*/  VIADD R3, R24, 0xffffffff ;  /* 0xffffffff18037836 */ /* 0x000fe20000000000 */
[----:B------:R-:W-:Y:S01]  /*0200*/  LOP3.LUT R20, R20, 0x3, RZ, 0xc0, !PT ;  /* 0x0000000314147812 */ /* 0x000fe200078ec0ff */
[----:B0-----:R-:W-:Y:S01]  /*0210*/  VIADD R4, R23, 0xffffffff ;  /* 0xffffffff17047836 */ /* 0x001fe20000000000 */
[----:B---3--:R-:W-:Y:S01]  /*0220*/  ULEA UR4, UR5, UR4, 0x18 ;  /* 0x0000000405047291 */ /* 0x008fe2000f8ec0ff */
[----:B------:R-:W-:Y:S01]  /*0230*/  IMAD.MOV R21, RZ, RZ, -R22 ;  /* 0x000000ffff157224 */ /* 0x000fe200078e0a16 */
[----:B------:R-:W-:Y:S01]  /*0240*/  ISETP.GE.U32.AND P0, PT, R3, 0x7, PT ;  /* 0x000000070300780c */ /* 0x000fe20003f06070 */
[----:B------:R-:W-:Y:S01]  /*0250*/  IMAD.MOV.U32 R3, RZ, RZ, RZ ;  /* 0x000000ffff037224 */ /* 0x000fe200078e00ff */
[----:B------:R-:W-:Y:S02]  /*0260*/  ISETP.GE.U32.AND P1, PT, R4, 0x3, PT ;  /* 0x000000030400780c */ /* 0x000fe40003f26070 */
[----:B--2---:R-:W-:-:S11]  /*0270*/  LEA R25, R0, UR4, 0x2 ;  /* 0x0000000400197c11 */ /* 0x004fd6000f8e10ff */
.L_x_60:
[----:B0-----:R-:W0:Y:S01]  /*0280*/  LDCU UR5, c[0x0][0x388] ;  /* 0x00007100ff0577ac */ /* 0x001e220008000800 */
[----:B-1----:R-:W-:Y:S01]  /*0290*/  IMAD R7, R3, UR6, R0 ;  /* 0x0000000603077c24 */ /* 0x002fe2000f8e0200 */
[----:B------:R-:W1:Y:S04]  /*02a0*/  LDCU UR7, c[0x0][0x380] ;  /* 0x00007000ff0777ac */ /* 0x000e680008000800 */
[----:B0-----:R-:W-:-:S13]  /*02b0*/  ISETP.GE.U32.AND P3, PT, R7, UR5, PT ;  /* 0x0000000507007c0c */ /* 0x001fda000bf66070 */
[----:B------:R-:W0:Y:S02]  /*02c0*/  @!P3 LDC.64 R4, c[0x0][0x390] ;  /* 0x0000e400ff04bb82 */ /* 0x000e240000000a00 */
[----:B0-----:R-:W-:-:S05]  /*02d0*/  @!P3 IMAD.WIDE.U32 R4, R7, 0x4, R4 ;  /* 0x000000040704b825 */ /* 0x001fca00078e0004 */
[----:B------:R-:W2:Y:S04]  /*02e0*/  @!P3 LDG.E R6, desc[UR8][R4.64+0x4] ;  /* 0x000004080406b981 */ /* 0x000ea8000c1e1900 */
[----:B------:R-:W2:Y:S01]  /*02f0*/  @!P3 LDG.E R7, desc[UR8][R4.64] ;  /* 0x000000080407b981 */ /* 0x000ea2000c1e1900 */
[----:B------:R-:W-:Y:S01]  /*0300*/  IMAD.MOV.U32 R8, RZ, RZ, RZ ;  /* 0x000000ffff087224 */ /* 0x000fe200078e00ff */
[----:B-1----:R-:W-:Y:S01]  /*0310*/  UISETP.NE.AND UP0, UPT, UR7, URZ, UPT ;  /* 0x000000ff0700728c */ /* 0x002fe2000bf05270 */
[----:B------:R-:W-:Y:S01]  /*0320*/  IMAD.MOV.U32 R19, RZ, RZ, RZ ;  /* 0x000000ffff137224 */ /* 0x000fe200078e00ff */
[C---:B--2---:R-:W-:Y:S01]  /*0330*/  @!P3 ISETP.GT.AND P2, PT, R6.reuse, R7, PT ;  /* 0x000000070600b20c */ /* 0x044fe20003f44270 */
[----:B------:R-:W-:-:S05]  /*0340*/  @!P3 IMAD.IADD R6, R6, 0x1, -R7 ;  /* 0x000000010606b824 */ /* 0x000fca00078e0a07 */
[----:B------:R-:W-:-:S05]  /*0350*/  @!P3 SEL R8, R6, RZ, P2 ;  /* 0x000000ff0608b207 */ /* 0x000fca0001000000 */
[----:B------:R0:W-:Y:S01]  /*0360*/  STS [R25], R8 ;  /* 0x0000000819007388 */ /* 0x0001e20000000800 */
[----:B------:R-:W-:Y:S06]  /*0370*/  BAR.SYNC.DEFER_BLOCKING 0x0 ;  /* 0x0000000000007b1d */ /* 0x000fec0000010000 */
[----:B------:R-:W-:Y:S05]  /*0380*/  BRA.U !UP0, `(.L_x_54) ;  /* 0x0000000108d07547 */ /* 0x000fea000b800000 */
[----:B------:R-:W-:Y:S01]  /*0390*/  UISETP.GE.U32.AND UP0, UPT, UR7, 0x10, UPT ;  /* 0x000000100700788c */ /* 0x000fe2000bf06070 */
[----:B------:R-:W-:Y:S02]  /*03a0*/  IMAD.MOV.U32 R12, RZ, RZ, RZ ;  /* 0x000000ffff0c7224 */ /* 0x000fe400078e00ff */
[----:B------:R-:W-:-:S06]  /*03b0*/  IMAD.MOV.U32 R19, RZ, RZ, RZ ;  /* 0x000000ffff137224 */ /* 0x000fcc00078e00ff */
[----:B------:R-:W-:Y:S05]  /*03c0*/  BRA.U !UP0, `(.L_x_55) ;  /* 0x0000000108507547 */ /* 0x000fea000b800000 */
[----:B------:R-:W-:Y:S01]  /*03d0*/  IMAD.MOV.U32 R19, RZ, RZ, RZ ;  /* 0x000000ffff137224 */ /* 0x000fe200078e00ff */
[----:B------:R-:W-:Y:S01]  /*03e0*/  UIADD3 UR5, UPT, UPT, UR4, 0x20, URZ ;  /* 0x0000002004057890 */ /* 0x000fe2000fffe0ff */
[----:B------:R-:W-:-:S11]  /*03f0*/  IMAD.MOV.U32 R26, RZ, RZ, R21 ;  /* 0x000000ffff1a7224 */ /* 0x000fd600078e0015 */
.L_x_56:
[----:B------:R-:W1:Y:S01]  /*0400*/  LDS.128 R4, [UR5+-0x20] ;  /* 0xffffe005ff047984 */ /* 0x000e620008000c00 */
[----:B------:R-:W-:-:S03]  /*0410*/  VIADD R26, R26, 0x10 ;  /* 0x000000101a1a7836 */ /* 0x000fc60000000000 */
[----:B0-----:R-:W0:Y:S02]  /*0420*/  LDS.128 R8, [UR5+-0x10] ;  /* 0xfffff005ff087984 */ /* 0x001e240008000c00 */
[----:B------:R-:W-:Y:S02]  /*0430*/  ISETP.NE.AND P2, PT, R26, RZ, PT ;  /* 0x000000ff1a00720c */ /* 0x000fe40003f45270 */
[----:B------:R-:W2:Y:S01]  /*0440*/  LDS.128 R12, [UR5] ;  /* 0x00000005ff0c7984 */ /* 0x000ea20008000c00 */
[----:B-1----:R-:W-:-:S03]  /*0450*/  VIMNMX3 R4, R4, R19, R5, !PT ;  /* 0x000000130404720f */ /* 0x002fc60007800105 */
[----:B------:R-:W1:Y:S01]  /*0460*/  LDS.128 R16, [UR5+0x10] ;  /* 0x00001005ff107984 */ /* 0x000e620008000c00 */
[----:B------:R-:W-:Y:S01]  /*0470*/  UIADD3 UR5, UPT, UPT, UR5, 0x40, URZ ;  /* 0x0000004005057890 */ /* 0x000fe2000fffe0ff */
[----:B------:R-:W-:-:S04]  /*0480*/  VIMNMX3 R4, R6, R4, R7, !PT ;  /* 0x000000040604720f */ /* 0x000fc80007800107 */
[----:B0-----:R-:W-:-:S04]  /*0490*/  VIMNMX3 R4, R8, R4, R9, !PT ;  /* 0x000000040804720f */ /* 0x001fc80007800109 */
[----:B------:R-:W-:-:S04]  /*04a0*/  VIMNMX3 R4, R10, R4, R11, !PT ;  /* 0x000000040a04720f */ /* 0x000fc8000780010b */
[----:B--2---:R-:W-:-:S04]  /*04b0*/  VIMNMX3 R4, R12, R4, R13, !PT ;  /* 0x000000040c04720f */ /* 0x004fc8000780010d */
[----:B------:R-:W-:-:S04]  /*04c0*/  VIMNMX3 R4, R14, R4, R15, !PT ;  /* 0x000000040e04720f */ /* 0x000fc8000780010f */
[----:B-1----:R-:W-:-:S04]  /*04d0*/  VIMNMX3 R4, R16, R4, R17, !PT ;  /* 0x000000041004720f */ /* 0x002fc80007800111 */
[----:B------:R-:W-:Y:S01]  /*04e0*/  VIMNMX3 R19, R18, R4, R19, !PT ;  /* 0x000000041213720f */ /* 0x000fe20007800113 */
[----:B------:R-:W-:Y:S06]  /*04f0*/  @P2 BRA `(.L_x_56) ;  /* 0xfffffffc00c02947 */ /* 0x000fec000383ffff */
[----:B------:R-:W-:-:S07]  /*0500*/  IMAD.MOV.U32 R12, RZ, RZ, R22 ;  /* 0x000000ffff0c7224 */ /* 0x000fce00078e0016 */
.L_x_55:
[----:B------:R-:W-:-:S13]  /*0510*/  ISETP.NE.AND P2, PT, R24, RZ, PT ;  /* 0x000000ff1800720c */ /* 0x000fda0003f45270 */
[----:B------:R-:W-:Y:S05]  /*0520*/  @!P2 BRA `(.L_x_54) ;  /* 0x000000000068a947 */ /* 0x000fea0003800000 */
[----:B------:R-:W-:Y:S01]  /*0530*/  ISETP.NE.AND P2, PT, R23, RZ, PT ;  /* 0x000000ff1700720c */ /* 0x000fe20003f45270 */
[----:B------:R-:W-:-:S12]  /*0540*/  @!P0 BRA `(.L_x_57) ;  /* 0x0000000000208947 */ /* 0x000fd80003800000 */
[C---:B------:R-:W-:Y:S01]  /*0550*/  LEA R13, R12.reuse, UR4, 0x2 ;  /* 0x000000040c0d7c11 */ /* 0x040fe2000f8e10ff */
[----:B------:R-:W-:-:S04]  /*0560*/  VIADD R12, R12, 0x8 ;  /* 0x000000080c0c7836 */ /* 0x000fc80000000000 */
[----:B------:R-:W1:Y:S04]  /*0570*/  LDS.128 R4, [R13] ;  /* 0x000000000d047984 */ /* 0x000e680000000c00 */
[----:B0-----:R-:W0:Y:S01]  /*0580*/  LDS.128 R8, [R13+0x10] ;  /* 0x000010000d087984 */ /* 0x001e220000000c00 */
[----:B-1----:R-:W-:-:S04]  /*0590*/  VIMNMX3 R4, R4, R19, R5, !PT ;  /* 0x000000130404720f */ /* 0x002fc80007800105 */
[----:B------:R-:W-:-:S04]  /*05a0*/  VIMNMX3 R4, R6, R4, R7, !PT ;  /* 0x000000040604720f */ /* 0x000fc80007800107 */
[----:B0-----:R-:W-:-:S04]  /*05b0*/  VIMNMX3 R4, R8, R4, R9, !PT ;  /* 0x000000040804720f */ /* 0x001fc80007800109 */
[----:B------:R-:W-:-:S07]  /*05c0*/  VIMNMX3 R19, R10, R4, R11, !PT ;  /* 0x000000040a13720f */ /* 0x000fce000780010b */
.L_x_57:
[----:B------:R-:W-:Y:S05]  /*05d0*/  @!P2 BRA `(.L_x_54) ;  /* 0x00000000003ca947 */ /* 0x000fea0003800000 */
[C---:B------:R-:W-:Y:S01]  /*05e0*/  @P1 LEA R4, R12.reuse, UR4, 0x2 ;  /* 0x000000040c041c11 */ /* 0x040fe2000f8e10ff */
[----:B------:R-:W-:Y:S01]  /*05f0*/  @P1 VIADD R12, R12, 0x4 ;  /* 0x000000040c0c1836 */ /* 0x000fe20000000000 */
[----:B------:R-:W-:-:S04]  /*0600*/  ISETP.NE.AND P2, PT, R20, RZ, PT ;  /* 0x000000ff1400720c */ /* 0x000fc80003f45270 */
[----:B------:R-:W1:Y:S02]  /*0610*/  @P1 LDS.128 R4, [R4] ;  /* 0x0000000004041984 */ /* 0x000e640000000c00 */
[----:B-1----:R-:W-:-:S04]  /*0620*/  @P1 VIMNMX3 R5, R4, R19, R5, !PT ;  /* 0x000000130405120f */ /* 0x002fc80007800105 */
[----:B------:R-:W-:-:S03]  /*0630*/  @P1 VIMNMX3 R19, R6, R5, R7, !PT ;  /* 0x000000050613120f */ /* 0x000fc60007800107 */
[----:B------:R-:W-:Y:S05]  /*0640*/  @!P2 BRA `(.L_x_54) ;  /* 0x000000000020a947 */ /* 0x000fea0003800000 */
[----:B------:R-:W-:Y:S02]  /*0650*/  LEA R4, R12, UR4, 0x2 ;  /* 0x000000040c047c11 */ /* 0x000fe4000f8e10ff */
[----:B------:R-:W-:-:S04]  /*0660*/  ISETP.NE.AND P2, PT, R20, 0x1, PT ;  /* 0x000000011400780c */ /* 0x000fc80003f45270 */
[----:B------:R-:W1:Y:S02]  /*0670*/  LDS.128 R4, [R4] ;  /* 0x0000000004047984 */ /* 0x000e640000000c00 */
[----:B-1----:R-:W-:-:S07]  /*0680*/  VIMNMX R19, PT, PT, R19, R4, !PT ;  /* 0x0000000413137248 */ /* 0x002fce0007fe0100 */
[----:B------:R-:W-:Y:S05]  /*0690*/  @!P2 BRA `(.L_x_54) ;  /* 0x00000000000ca947 */ /* 0x000fea0003800000 */
[----:B------:R-:W-:Y:S02]  /*06a0*/  ISETP.NE.AND P2, PT, R20, 0x2, PT ;  /* 0x000000021400780c */ /* 0x000fe40003f45270 */
[----:B------:R-:W-:-:S11]  /*06b0*/  VIMNMX R19, PT, PT, R19, R5, !PT ;  /* 0x0000000513137248 */ /* 0x000fd60007fe0100 */
[----:B------:R-:W-:-:S07]  /*06c0*/  @P2 VIMNMX R19, PT, PT, R19, R6, !PT ;  /* 0x0000000613132248 */ /* 0x000fce0007fe0100 */
.L_x_54:
[----:B------:R-:W-:Y:S01]  /*06d0*/  ISETP.NE.AND P2, PT, R0, RZ, PT ;  /* 0x000000ff0000720c */ /* 0x000fe20003f45270 */
[----:B------:R-:W-:-:S12]  /*06e0*/  BSSY.RECONVERGENT B0, `(.L_x_58) ;  /* 0x000000a000007945 */ /* 0x000fd80003800200 */
[----:B------:R-:W-:Y:S05]  /*06f0*/  @P2 BRA `(.L_x_59) ;  /* 0x0000000000202947 */ /* 0x000fea0003800000 */
[----:B------:R-:W1:Y:S08]  /*0700*/  LDC.64 R4, c[0x0][0x3a0] ;  /* 0x0000e800ff047b82 */ /* 0x000e700000000a00 */
[----:B------:R-:W2:Y:S01]  /*0710*/  LDC.64 R6, c[0x0][0x398] ;  /* 0x0000e600ff067b82 */ /* 0x000ea20000000a00 */
[----:B-1----:R-:W-:-:S05]  /*0720*/  IMAD.WIDE.U32 R4, R3, 0x4, R4 ;  /* 0x0000000403047825 */ /* 0x002fca00078e0004 */
[----:B------:R1:W-:Y:S01]  /*0730*/  STG.E desc[UR8][R4.64], R19 ;  /* 0x0000001304007986 */ /* 0x0003e2000c101908 */
[----:B--2---:R-:W-:-:S05]  /*0740*/  IMAD.WIDE.U32 R6, R3, 0x4, R6 ;  /* 0x0000000403067825 */ /* 0x004fca00078e0006 */
[----:B0-----:R-:W2:Y:S02]  /*0750*/  LDG.E R8, desc[UR8][R6.64] ;  /* 0x0000000806087981 */ /* 0x001ea4000c1e1900 */
[----:B--2---:R-:W-:-:S05]  /*0760*/  IMAD R9, R19, UR7, R8 ;  /* 0x0000000713097c24 */ /* 0x004fca000f8e0208 */
[----:B------:R1:W-:Y:S02]  /*0770*/  STG.E desc[UR8][R6.64+0x4], R9 ;  /* 0x0000040906007986 */ /* 0x0003e4000c101908 */
.L_x_59:
[----:B------:R-:W-:Y:S05]  /*0780*/  BSYNC.RECONVERGENT B0 ;  /* 0x0000000000007941 */ /* 0x000fea0003800200 */
.L_x_58:
[----:B------:R-:W-:-:S05]  /*0790*/  VIADD R3, R3, 0x1 ;  /* 0x0000000103037836 */ /* 0x000fca0000000000 */
[----:B------:R-:W-:-:S13]  /*07a0*/  ISETP.NE.AND P2, PT, R3, R2, PT ;  /* 0x000000020300720c */ /* 0x000fda0003f45270 */
[----:B------:R-:W-:Y:S05]  /*07b0*/  @P2 BRA `(.L_x_60) ;  /* 0xfffffff800b02947 */ /* 0x000fea000383ffff */
[----:B------:R-:W-:Y:S05]  /*07c0*/  EXIT ;  /* 0x000000000000794d */ /* 0x000fea0003800000 */
        .weak           $__internal_1_$__cuda_sm3x_div_rn_noftz_f32_slowpath
        .type           $__internal_1_$__cuda_sm3x_div_rn_noftz_f32_slowpath,@function
        .size           $__internal_1_$__cuda_sm3x_div_rn_noftz_f32_slowpath,(.L_x_91 - $__internal_1_$__cuda_sm3x_div_rn_noftz_f32_slowpath)
$__internal_1_$__cuda_sm3x_div_rn_noftz_f32_slowpath:
[--C-:B------:R-:W-:Y:S01]  /*07d0*/  SHF.R.U32.HI R5, RZ, 0x17, R3.reuse ;  /* 0x00000017ff057819 */ /* 0x100fe20000011603 */
[--C-:B------:R-:W-:Y:S01]  /*07e0*/  IMAD.MOV.U32 R6, RZ, RZ, R0.reuse ;  /* 0x000000ffff067224 */ /* 0x100fe200078e0000 */
[----:B------:R-:W-:Y:S01]  /*07f0*/  SHF.R.U32.HI R4, RZ, 0x17, R0 ;  /* 0x00000017ff047819 */ /* 0x000fe20000011600 */
[----:B------:R-:W-:Y:S01]  /*0800*/  IMAD.MOV.U32 R7, RZ, RZ, R3 ;  /* 0x000000ffff077224 */ /* 0x000fe200078e0003 */
[----:B------:R-:W-:Y:S02]  /*0810*/  LOP3.LUT R5, R5, 0xff, RZ, 0xc0, !PT ;  /* 0x000000ff05057812 */ /* 0x000fe400078ec0ff */
[----:B------:R-:W-:-:S03]  /*0820*/  LOP3.LUT R4, R4, 0xff, RZ, 0xc0, !PT ;  /* 0x000000ff04047812 */ /* 0x000fc600078ec0ff */
[----:B------:R-:W-:Y:S02]  /*0830*/  VIADD R10, R5, 0xffffffff ;  /* 0xffffffff050a7836 */ /* 0x000fe40000000000 */
[----:B------:R-:W-:-:S03]  /*0840*/  VIADD R9, R4, 0xffffffff ;  /* 0xffffffff04097836 */ /* 0x000fc60000000000 */
[----:B------:R-:W-:-:S04]  /*0850*/  ISETP.GT.U32.AND P0, PT, R10, 0xfd, PT ;  /* 0x000000fd0a00780c */ /* 0x000fc80003f04070 */
[----:B------:R-:W-:-:S13]  /*0860*/  ISETP.GT.U32.OR P0, PT, R9, 0xfd, P0 ;  /* 0x000000fd0900780c */ /* 0x000fda0000704470 */
[----:B------:R-:W-:Y:S01]  /*0870*/  @!P0 IMAD.MOV.U32 R8, RZ, RZ, RZ ;  /* 0x000000ffff088224 */ /* 0x000fe200078e00ff */
[----:B------:R-:W-:Y:S06]  /*0880*/  @!P0 BRA `(.L_x_61) ;  /* 0x00000000005c8947 */ /* 0x000fec0003800000 */
[----:B------:R-:W-:Y:S02]  /*0890*/  FSETP.GTU.FTZ.AND P0, PT, |R0|, +INF , PT ;  /* 0x7f8000000000780b */ /* 0x000fe40003f1c200 */
[----:B------:R-:W-:-:S04]  /*08a0*/  FSETP.GTU.FTZ.AND P1, PT, |R3|, +INF , PT ;  /* 0x7f8000000300780b */ /* 0x000fc80003f3c200 */
[----:B------:R-:W-:-:S13]  /*08b0*/  PLOP3.LUT P0, PT, P0, P1, PT, 0xf8, 0x8f ;  /* 0x00000000008f781c */ /* 0x000fda0000703f70 */
[----:B------:R-:W-:Y:S05]  /*08c0*/  @P0 BRA `(.L_x_62) ;  /* 0x0000000400440947 */ /* 0x000fea0003800000 */
[----:B------:R-:W-:-:S13]  /*08d0*/  LOP3.LUT P0, RZ, R7, 0x7fffffff, R6, 0xc8, !PT ;  /* 0x7fffffff07ff7812 */ /* 0x000fda000780c806 */
[----:B------:R-:W-:Y:S05]  /*08e0*/  @!P0 BRA `(.L_x_63) ;  /* 0x0000000400348947 */ /* 0x000fea0003800000 */
[C---:B------:R-:W-:Y:S02]  /*08f0*/  FSETP.NEU.FTZ.AND P2, PT, |R0|.reuse, +INF , PT ;  /* 0x7f8000000000780b */ /* 0x040fe40003f5d200 */
[----:B------:R-:W-:Y:S02]  /*0900*/  FSETP.NEU.FTZ.AND P1, PT, |R3|, +INF , PT ;  /* 0x7f8000000300780b */ /* 0x000fe40003f3d200 */
[----:B------:R-:W-:-:S11]  /*0910*/  FSETP.NEU.FTZ.AND P0, PT, |R0|, +INF , PT ;  /* 0x7f8000000000780b */ /* 0x000fd60003f1d200 */
[----:B------:R-:W-:Y:S05]  /*0920*/  @!P1 BRA !P2, `(.L_x_63) ;  /* 0x0000000400249947 */ /* 0x000fea0005000000 */
[----:B------:R-:W-:-:S04]  /*0930*/  LOP3.LUT P2, RZ, R6, 0x7fffffff, RZ, 0xc0, !PT ;  /* 0x7fffffff06ff7812 */ /* 0x000fc8000784c0ff */
[----:B------:R-:W-:-:S13]  /*0940*/  PLOP3.LUT P1, PT, P1, P2, PT, 0x2f, 0xf2 ;  /* 0x0000000000f2781c */ /* 0x000fda0000f24577 */
[----:B------:R-:W-:Y:S05]  /*0950*/  @P1 BRA `(.L_x_64) ;  /* 0x0000000400101947 */ /* 0x000fea0003800000 */
[----:B------:R-:W-:-:S04]  /*0960*/  LOP3.LUT P1, RZ, R7, 0x7fffffff, RZ, 0xc0, !PT ;  /* 0x7fffffff07ff7812 */ /* 0x000fc8000782c0ff */
[----:B------:R-:W-:-:S13]  /*0970*/  PLOP3.LUT P0, PT, P0, P1, PT, 0x2f, 0xf2 ;  /* 0x0000000000f2781c */ /* 0x000fda0000702577 */
[----:B------:R-:W-:Y:S05]  /*0980*/  @P0 BRA `(.L_x_65) ;  /* 0x0000000000f80947 */ /* 0x000fea0003800000 */
[----:B------:R-:W-:Y:S02]  /*0990*/  ISETP.GE.AND P0, PT, R9, RZ, PT ;  /* 0x000000ff0900720c */ /* 0x000fe40003f06270 */
[----:B------:R-:W-:-:S11]  /*09a0*/  ISETP.GE.AND P1, PT, R10, RZ, PT ;  /* 0x000000ff0a00720c */ /* 0x000fd60003f26270 */
[----:B------:R-:W-:Y:S02]  /*09b0*/  @P0 IMAD.MOV.U32 R8, RZ, RZ, RZ ;  /* 0x000000ffff080224 */ /* 0x000fe400078e00ff */
[----:B------:R-:W-:Y:S01]  /*09c0*/  @!P0 FFMA R6, R0, 1.84467440737095516160e+19, RZ ;  /* 0x5f80000000068823 */ /* 0x000fe200000000ff */
[----:B------:R-:W-:Y:S02]  /*09d0*/  @!P0 IMAD.MOV.U32 R8, RZ, RZ, -0x40 ;  /* 0xffffffc0ff088424 */ /* 0x000fe400078e00ff */
[----:B------:R-:W-:Y:S02]  /*09e0*/  @!P1 FFMA R7, R3, 1.84467440737095516160e+19, RZ ;  /* 0x5f80000003079823 */ /* 0x000fe400000000ff */
[----:B------:R-:W-:-:S07]  /*09f0*/  @!P1 VIADD R8, R8, 0x40 ;  /* 0x0000004008089836 */ /* 0x000fce0000000000 */
.L_x_61:
[----:B------:R-:W-:Y:S01]  /*0a00*/  LEA R0, R5, 0xc0800000, 0x17 ;  /* 0xc080000005007811 */ /* 0x000fe200078eb8ff */
[----:B------:R-:W-:-:S04]  /*0a10*/  VIADD R4, R4, 0xffffff81 ;  /* 0xffffff8104047836 */ /* 0x000fc80000000000 */
[----:B------:R-:W-:Y:S01]  /*0a20*/  IMAD.IADD R7, R7, 0x1, -R0 ;  /* 0x0000000107077824 */ /* 0x000fe200078e0a00 */
[C---:B------:R-:W-:Y:S01]  /*0a30*/  IADD3 R5, PT, PT, R4.reuse, 0x7f, -R5 ;  /* 0x0000007f04057810 */ /* 0x040fe20007ffe805 */
[----:B------:R-:W-:Y:S02]  /*0a40*/  IMAD R0, R4, -0x800000, R6 ;  /* 0xff80000004007824 */ /* 0x000fe400078e0206 */
[----:B------:R-:W0:Y:S01]  /*0a50*/  MUFU.RCP R3, R7 ;  /* 0x0000000700037308 */ /* 0x000e220000001000 */
[----:B------:R-:W-:Y:S01]  /*0a60*/  FADD.FTZ R9, -R7, -RZ ;  /* 0x800000ff07097221 */ /* 0x000fe20000010100 */
[----:B------:R-:W-:-:S03]  /*0a70*/  IMAD.IADD R5, R5, 0x1, R8 ;  /* 0x0000000105057824 */ /* 0x000fc600078e0208 */
[----:B0-----:R-:W-:-:S04]  /*0a80*/  FFMA R10, R3, R9, 1 ;  /* 0x3f800000030a7423 */ /* 0x001fc80000000009 */
[----:B------:R-:W-:-:S04]  /*0a90*/  FFMA R10, R3, R10, R3 ;  /* 0x0000000a030a7223 */ /* 0x000fc80000000003 */
[----:B------:R-:W-:-:S04]  /*0aa0*/  FFMA R3, R0, R10, RZ ;  /* 0x0000000a00037223 */ /* 0x000fc800000000ff */
[----:B------:R-:W-:-:S04]  /*0ab0*/  FFMA R6, R9, R3, R0 ;  /* 0x0000000309067223 */ /* 0x000fc80000000000 */
[----:B------:R-:W-:-:S04]  /*0ac0*/  FFMA R11, R10, R6, R3 ;  /* 0x000000060a0b7223 */ /* 0x000fc80000000003 */
[----:B------:R-:W-:-:S04]  /*0ad0*/  FFMA R6, R9, R11, R0 ;  /* 0x0000000b09067223 */ /* 0x000fc80000000000 */
[----:B------:R-:W-:-:S05]  /*0ae0*/  FFMA R3, R10, R6, R11 ;  /* 0x000000060a037223 */ /* 0x000fca000000000b */
[----:B------:R-:W-:-:S04]  /*0af0*/  SHF.R.U32.HI R0, RZ, 0x17, R3 ;  /* 0x00000017ff007819 */ /* 0x000fc80000011603 */
[----:B------:R-:W-:-:S05]  /*0b00*/  LOP3.LUT R0, R0, 0xff, RZ, 0xc0, !PT ;  /* 0x000000ff00007812 */ /* 0x000fca00078ec0ff */
[----:B------:R-:W-:-:S04]  /*0b10*/  IMAD.IADD R8, R0, 0x1, R5 ;  /* 0x0000000100087824 */ /* 0x000fc800078e0205 */
[----:B------:R-:W-:-:S05]  /*0b20*/  VIADD R0, R8, 0xffffffff ;  /* 0xffffffff08007836 */ /* 0x000fca0000000000 */
[----:B------:R-:W-:-:S13]  /*0b30*/  ISETP.GE.U32.AND P0, PT, R0, 0xfe, PT ;  /* 0x000000fe0000780c */ /* 0x000fda0003f06070 */
[----:B------:R-:W-:Y:S05]  /*0b40*/  @!P0 BRA `(.L_x_66) ;  /* 0x0000000000808947 */ /* 0x000fea0003800000 */
[----:B------:R-:W-:-:S13]  /*0b50*/  ISETP.GT.AND P0, PT, R8, 0xfe, PT ;  /* 0x000000fe0800780c */ /* 0x000fda0003f04270 */
[----:B------:R-:W-:Y:S05]  /*0b60*/  @P0 BRA `(.L_x_67) ;  /* 0x00000000006c0947 */ /* 0x000fea0003800000 */
[----:B------:R-:W-:-:S13]  /*0b70*/  ISETP.GE.AND P0, PT, R8, 0x1, PT ;  /* 0x000000010800780c */ /* 0x000fda0003f06270 */
[----:B------:R-:W-:Y:S05]  /*0b80*/  @P0 BRA `(.L_x_68) ;  /* 0x0000000000980947 */ /* 0x000fea0003800000 */
[----:B------:R-:W-:Y:S02]  /*0b90*/  ISETP.GE.AND P0, PT, R8, -0x18, PT ;  /* 0xffffffe80800780c */ /* 0x000fe40003f06270 */
[----:B------:R-:W-:-:S11]  /*0ba0*/  LOP3.LUT R3, R3, 0x80000000, RZ, 0xc0, !PT ;  /* 0x8000000003037812 */ /* 0x000fd600078ec0ff */
[----:B------:R-:W-:Y:S05]  /*0bb0*/  @!P0 BRA `(.L_x_68) ;  /* 0x00000000008c8947 */ /* 0x000fea0003800000 */
[-CC-:B------:R-:W-:Y:S01]  /*0bc0*/  FFMA.RZ R0, R10, R6.reuse, R11.reuse ;  /* 0x000000060a007223 */ /* 0x180fe2000000c00b */
[----:B------:R-:W-:Y:S02]  /*0bd0*/  VIADD R7, R8, 0x20 ;  /* 0x0000002008077836 */ /* 0x000fe40000000000 */
[-CC-:B------:R-:W-:Y:S01]  /*0be0*/  FFMA.RM R5, R10, R6.reuse, R11.reuse ;  /* 0x000000060a057223 */ /* 0x180fe2000000400b */
[----:B------:R-:W-:Y:S02]  /*0bf0*/  ISETP.NE.AND P2, PT, R8, RZ, PT ;  /* 0x000000ff0800720c */ /* 0x000fe40003f45270 */
[----:B------:R-:W-:Y:S01]  /*0c00*/  LOP3.LUT R4, R0, 0x7fffff, RZ, 0xc0, !PT ;  /* 0x007fffff00047812 */ /* 0x000fe200078ec0ff */
[----:B------:R-:W-:Y:S01]  /*0c10*/  FFMA.RP R0, R10, R6, R11 ;  /* 0x000000060a007223 */ /* 0x000fe2000000800b */
[----:B------:R-:W-:Y:S01]  /*0c20*/  IMAD.MOV R6, RZ, RZ, -R8 ;  /* 0x000000ffff067224 */ /* 0x000fe200078e0a08 */
[----:B------:R-:W-:Y:S02]  /*0c30*/  ISETP.NE.AND P1, PT, R8, RZ, PT ;  /* 0x000000ff0800720c */ /* 0x000fe40003f25270 */
[----:B------:R-:W-:-:S02]  /*0c40*/  LOP3.LUT R4, R4, 0x800000, RZ, 0xfc, !PT ;  /* 0x0080000004047812 */ /* 0x000fc400078efcff */
[----:B------:R-:W-:Y:S02]  /*0c50*/  FSETP.NEU.FTZ.AND P0, PT, R0, R5, PT ;  /* 0x000000050000720b */ /* 0x000fe40003f1d000 */
[----:B------:R-:W-:Y:S02]  /*0c60*/  SHF.L.U32 R7, R4, R7, RZ ;  /* 0x0000000704077219 */ /* 0x000fe400000006ff */
[----:B------:R-:W-:Y:S02]  /*0c70*/  SEL R5, R6, RZ, P2 ;  /* 0x000000ff06057207 */ /* 0x000fe40001000000 */
[----:B------:R-:W-:Y:S02]  /*0c80*/  ISETP.NE.AND P1, PT, R7, RZ, P1 ;  /* 0x000000ff0700720c */ /* 0x000fe40000f25270 */
[----:B------:R-:W-:Y:S02]  /*0c90*/  SHF.R.U32.HI R5, RZ, R5, R4 ;  /* 0x00000005ff057219 */ /* 0x000fe40000011604 */
[----:B------:R-:W-:-:S02]  /*0ca0*/  PLOP3.LUT P0, PT, P0, P1, PT, 0xf8, 0x8f ;  /* 0x00000000008f781c */ /* 0x000fc40000703f70 */
[----:B------:R-:W-:Y:S02]  /*0cb0*/  SHF.R.U32.HI R7, RZ, 0x1, R5 ;  /* 0x00000001ff077819 */ /* 0x000fe40000011605 */
[----:B------:R-:W-:-:S04]  /*0cc0*/  SEL R0, RZ, 0x1, !P0 ;  /* 0x00000001ff007807 */ /* 0x000fc80004000000 */
[----:B------:R-:W-:-:S04]  /*0cd0*/  LOP3.LUT R0, R0, 0x1, R7, 0xf8, !PT ;  /* 0x0000000100007812 */ /* 0x000fc800078ef807 */
[----:B------:R-:W-:-:S05]  /*0ce0*/  LOP3.LUT R0, R0, R5, RZ, 0xc0, !PT ;  /* 0x0000000500007212 */ /* 0x000fca00078ec0ff */
[----:B------:R-:W-:-:S05]  /*0cf0*/  IMAD.IADD R0, R7, 0x1, R0 ;  /* 0x0000000107007824 */ /* 0x000fca00078e0200 */
[----:B------:R-:W-:Y:S01]  /*0d00*/  LOP3.LUT R3, R0, R3, RZ, 0xfc, !PT ;  /* 0x0000000300037212 */ /* 0x000fe200078efcff */
[----:B------:R-:W-:Y:S06]  /*0d10*/  BRA `(.L_x_68) ;  /* 0x0000000000347947 */ /* 0x000fec0003800000 */
.L_x_67:
[----:B------:R-:W-:-:S04]  /*0d20*/  LOP3.LUT R3, R3, 0x80000000, RZ, 0xc0, !PT ;  /* 0x8000000003037812 */ /* 0x000fc800078ec0ff */
[----:B------:R-:W-:Y:S01]  /*0d30*/  LOP3.LUT R3, R3, 0x7f800000, RZ, 0xfc, !PT ;  /* 0x7f80000003037812 */ /* 0x000fe200078efcff */
[----:B------:R-:W-:Y:S06]  /*0d40*/  BRA `(.L_x_68) ;  /* 0x0000000000287947 */ /* 0x000fec0003800000 */
.L_x_66:
[----:B------:R-:W-:Y:S01]  /*0d50*/  IMAD R3, R5, 0x800000, R3 ;  /* 0x0080000005037824 */ /* 0x000fe200078e0203 */
[----:B------:R-:W-:Y:S06]  /*0d60*/  BRA `(.L_x_68) ;  /* 0x0000000000207947 */ /* 0x000fec0003800000 */
.L_x_65:
[----:B------:R-:W-:-:S04]  /*0d70*/  LOP3.LUT R3, R7, 0x80000000, R6, 0x48, !PT ;  /* 0x8000000007037812 */ /* 0x000fc800078e4806 */
[----:B------:R-:W-:Y:S01]  /*0d80*/  LOP3.LUT R3, R3, 0x7f800000, RZ, 0xfc, !PT ;  /* 0x7f80000003037812 */ /* 0x000fe200078efcff */
[----:B------:R-:W-:Y:S06]  /*0d90*/  BRA `(.L_x_68) ;  /* 0x0000000000147947 */ /* 0x000fec0003800000 */
.L_x_64:
[----:B------:R-:W-:Y:S01]  /*0da0*/  LOP3.LUT R3, R7, 0x80000000, R6, 0x48, !PT ;  /* 0x8000000007037812 */ /* 0x000fe200078e4806 */
[----:B------:R-:W-:Y:S06]  /*0db0*/  BRA `(.L_x_68) ;  /* 0x00000000000c7947 */ /* 0x000fec0003800000 */
.L_x_63:
[----:B------:R-:W0:Y:S01]  /*0dc0*/  MUFU.RSQ R3, -QNAN ;  /* 0xffc0000000037908 */ /* 0x000e220000001400 */
[----:B------:R-:W-:Y:S05]  /*0dd0*/  BRA `(.L_x_68) ;  /* 0x0000000000047947 */ /* 0x000fea0003800000 */
.L_x_62:
[----:B------:R-:W-:-:S07]  /*0de0*/  FADD.FTZ R3, R0, R3 ;  /* 0x0000000300037221 */ /* 0x000fce0000010000 */
.L_x_68:
[----:B0-----:R-:W-:Y:S02]  /*0df0*/  IMAD.MOV.U32 R0, RZ, RZ, R3 ;  /* 0x000000ffff007224 */ /* 0x001fe400078e0003 */
[----:B------:R-:W-:-:S04]  /*0e00*/  IMAD.MOV.U32 R3, RZ, RZ, 0x0 ;  /* 0x00000000ff037424 */ /* 0x000fc800078e00ff */
[----:B------:R-:W-:Y:S05]  /*0e10*/  RET.REL.NODEC R2 `(_Z12prepCELLCSIGjjjPiS_S_) ;  /* 0xfffffff002787950 */ /* 0x000fea0003c3ffff */
.L_x_69:
        /* <DEDUP_REMOVED lines=14> */
.L_x_91:


//--------------------- .text._Z10prepAddCRSjjPiS_S_S_S_ --------------------------
	.section	.text._Z10prepAddCRSjjPiS_S_S_S_,"ax",@progbits
	.align	128
        .global         _Z10prepAddCRSjjPiS_S_S_S_
        .type           _Z10prepAddCRSjjPiS_S_S_S_,@function
        .size           _Z10prepAddCRSjjPiS_S_S_S_,(.L_x_103 - _Z10prepAddCRSjjPiS_S_S_S_)
        .other          _Z10prepAddCRSjjPiS_S_S_S_,@"STO_CUDA_ENTRY STV_DEFAULT"
_Z10prepAddCRSjjPiS_S_S_S_:
.text._Z10prepAddCRSjjPiS_S_S_S_:
        /* <DEDUP_REMOVED lines=13> */
[----:B-1----:R0:W-:Y:S01]  /*00d0*/  STG.E desc[UR6][R2.64], RZ ;  /* 0x000000ff02007986 */ /* 0x0021e2000c101906 */
[----:B--2---:R-:W-:-:S05]  /*00e0*/  IMAD.WIDE.U32 R4, R0, 0x4, R4 ;  /* 0x0000000400047825 */ /* 0x004fca00078e0004 */
[----:B------:R-:W2:Y:S04]  /*00f0*/  LDG.E R12, desc[UR6][R4.64] ;  /* 0x00000006040c7981 */ /* 0x000ea8000c1e1900 */
[----:B------:R-:W2:Y:S01]  /*0100*/  LDG.E R15, desc[UR6][R4.64+0x4] ;  /* 0x00000406040f7981 */ /* 0x000ea2000c1e1900 */
[----:B---3--:R-:W-:-:S05]  /*0110*/  IMAD.WIDE.U32 R6, R0, 0x4, R6 ;  /* 0x0000000400067825 */ /* 0x008fca00078e0006 */
[----:B------:R0:W5:Y:S04]  /*0120*/  LDG.E R14, desc[UR6][R6.64] ;  /* 0x00000006060e7981 */ /* 0x000168000c1e1900 */
[----:B------:R0:W5:Y:S01]  /*0130*/  LDG.E R17, desc[UR6][R6.64+0x4] ;  /* 0x0000040606117981 */ /* 0x000162000c1e1900 */
[----:B------:R-:W-:Y:S01]  /*0140*/  BSSY.RECONVERGENT B0, `(.L_x_70) ;  /* 0x0000021000007945 */ /* 0x000fe20003800200 */
[----:B------:R-:W-:Y:S02]  /*0150*/  HFMA2 R16, -RZ, RZ, 0, 0 ;  /* 0x00000000ff107431 */ /* 0x000fe400000001ff */
[----:B------:R-:W-:Y:S02]  /*0160*/  IMAD.MOV.U32 R19, RZ, RZ, RZ ;  /* 0x000000ffff137224 */ /* 0x000fe400078e00ff */
[----:B------:R-:W-:Y:S01]  /*0170*/  IMAD.MOV.U32 R13, RZ, RZ, RZ ;  /* 0x000000ffff0d7224 */ /* 0x000fe200078e00ff */
[----:B--2---:R-:W-:-:S13]  /*0180*/  ISETP.GT.AND P0, PT, R15, R12, PT ;  /* 0x0000000c0f00720c */ /* 0x004fda0003f04270 */
[----:B0-----:R-:W-:Y:S05]  /*0190*/  @!P0 BRA `(.L_x_71) ;  /* 0x00000000006c8947 */ /* 0x001fea0003800000 */
[----:B------:R-:W0:Y:S01]  /*01a0*/  LDC.64 R6, c[0x0][0x388] ;  /* 0x0000e200ff067b82 */ /* 0x000e220000000a00 */
[----:B-----5:R-:W-:Y:S01]  /*01b0*/  IMAD.IADD R18, R17, 0x1, -R14 ;  /* 0x0000000111127824 */ /* 0x020fe200078e0a0e */
[----:B------:R-:W-:Y:S01]  /*01c0*/  MOV R16, RZ ;  /* 0x000000ff00107202 */ /* 0x000fe20000000f00 */
[----:B------:R-:W-:Y:S02]  /*01d0*/  IMAD.IADD R20, R15, 0x1, -R12 ;  /* 0x000000010f147824 */ /* 0x000fe400078e0a0c */
[----:B------:R-:W-:Y:S02]  /*01e0*/  IMAD.MOV.U32 R13, RZ, RZ, RZ ;  /* 0x000000ffff0d7224 */ /* 0x000fe400078e00ff */
[----:B------:R-:W-:Y:S01]  /*01f0*/  IMAD.MOV.U32 R19, RZ, RZ, RZ ;  /* 0x000000ffff137224 */ /* 0x000fe200078e00ff */
[----:B------:R-:W1:Y:S06]  /*0200*/  LDC.64 R4, c[0x0][0x398] ;  /* 0x0000e600ff047b82 */ /* 0x000e6c0000000a00 */
.L_x_74:
[----:B------:R-:W-:-:S13]  /*0210*/  ISETP.GE.AND P0, PT, R13, R18, PT ;  /* 0x000000120d00720c */ /* 0x000fda0003f06270 */
[----:B------:R-:W-:Y:S05]  /*0220*/  @P0 BRA `(.L_x_71) ;  /* 0x0000000000480947 */ /* 0x000fea0003800000 */
[----:B------:R-:W-:Y:S01]  /*0230*/  IADD3 R9, PT, PT, R12, R19, RZ ;  /* 0x000000130c097210 */ /* 0x000fe20007ffe0ff */
[----:B------:R-:W-:-:S04]  /*0240*/  IMAD.IADD R11, R14, 0x1, R13 ;  /* 0x000000010e0b7824 */ /* 0x000fc800078e020d */
[----:B0-----:R-:W-:-:S04]  /*0250*/  IMAD.WIDE R8, R9, 0x4, R6 ;  /* 0x0000000409087825 */ /* 0x001fc800078e0206 */
[----:B-1----:R-:W-:Y:S02]  /*0260*/  IMAD.WIDE R10, R11, 0x4, R4 ;  /* 0x000000040b0a7825 */ /* 0x002fe400078e0204 */
[----:B------:R-:W2:Y:S04]  /*0270*/  LDG.E R8, desc[UR6][R8.64] ;  /* 0x0000000608087981 */ /* 0x000ea8000c1e1900 */
[----:B------:R-:W2:Y:S01]  /*0280*/  LDG.E R11, desc[UR6][R10.64] ;  /* 0x000000060a0b7981 */ /* 0x000ea2000c1e1900 */
[----:B------:R-:W-:Y:S01]  /*0290*/  BSSY.RECONVERGENT B1, `(.L_x_72) ;  /* 0x0000008000017945 */ /* 0x000fe20003800200 */
[----:B--2---:R-:W-:-:S13]  /*02a0*/  ISETP.GE.AND P0, PT, R8, R11, PT ;  /* 0x0000000b0800720c */ /* 0x004fda0003f06270 */
[----:B------:R-:W-:Y:S01]  /*02b0*/  @!P0 VIADD R19, R19, 0x1 ;  /* 0x0000000113138836 */ /* 0x000fe20000000000 */
[----:B------:R-:W-:Y:S06]  /*02c0*/  @!P0 BRA `(.L_x_73) ;  /* 0x0000000000108947 */ /* 0x000fec0003800000 */
[----:B------:R-:W-:-:S13]  /*02d0*/  ISETP.NE.AND P0, PT, R8, R11, PT ;  /* 0x0000000b0800720c */ /* 0x000fda0003f05270 */
[----:B------:R-:W-:Y:S01]  /*02e0*/  @!P0 IADD3 R13, PT, PT, R13, 0x1, RZ ;  /* 0x000000010d0d8810 */ /* 0x000fe20007ffe0ff */
[----:B------:R-:W-:-:S04]  /*02f0*/  @!P0 VIADD R19, R19, 0x1 ;  /* 0x0000000113138836 */ /* 0x000fc80000000000 */
[----:B------:R-:W-:-:S07]  /*0300*/  @P0 VIADD R13, R13, 0x1 ;  /* 0x000000010d0d0836 */ /* 0x000fce0000000000 */
.L_x_73:
[----:B------:R-:W-:Y:S05]  /*0310*/  BSYNC.RECONVERGENT B1 ;  /* 0x0000000000017941 */ /* 0x000fea0003800200 */
.L_x_72:
[----:B------:R-:W-:Y:S02]  /*0320*/  ISETP.GE.AND P0, PT, R19, R20, PT ;  /* 0x000000141300720c */ /* 0x000fe40003f06270 */
[----:B------:R-:W-:-:S11]  /*0330*/  IADD3 R16, PT, PT, R16, 0x1, RZ ;  /* 0x0000000110107810 */ /* 0x000fd60007ffe0ff */
[----:B------:R-:W-:Y:S05]  /*0340*/  @!P0 BRA `(.L_x_74) ;  /* 0xfffffffc00b08947 */ /* 0x000fea000383ffff */
.L_x_71:
[----:B------:R-:W-:Y:S05]  /*0350*/  BSYNC.RECONVERGENT B0 ;  /* 0x0000000000007941 */ /* 0x000fea0003800200 */
.L_x_70:
[----:B------:R-:W-:Y:S01]  /*0360*/  IMAD.IADD R12, R15, 0x1, -R12 ;  /* 0x000000010f0c7824 */ /* 0x000fe200078e0a0c */
[----:B------:R-:W-:Y:S01]  /*0370*/  ISETP.NE.AND P1, PT, R0, RZ, PT ;  /* 0x000000ff0000720c */ /* 0x000fe20003f25270 */
[----:B-----5:R-:W-:-:S03]  /*0380*/  IMAD.IADD R14, R17, 0x1, -R14 ;  /* 0x00000001110e7824 */ /* 0x020fc600078e0a0e */
[C---:B-1----:R-:W-:Y:S02]  /*0390*/  VIADDMNMX R4, R19.reuse, 0x1, R12, !PT ;  /* 0x0000000113047846 */ /* 0x042fe4000780010c */
[C---:B------:R-:W-:Y:S02]  /*03a0*/  ISETP.GE.AND P0, PT, R19.reuse, R12, PT ;  /* 0x0000000c1300720c */ /* 0x040fe40003f06270 */
[-C--:B------:R-:W-:Y:S02]  /*03b0*/  IADD3 R19, PT, PT, -R19, R16.reuse, R4 ;  /* 0x0000001013137210 */ /* 0x080fe40007ffe104 */
[----:B------:R-:W-:Y:S02]  /*03c0*/  VIADDMNMX R4, R13, 0x1, R14, !PT ;  /* 0x000000010d047846 */ /* 0x000fe4000780010e */
[----:B------:R-:W-:Y:S02]  /*03d0*/  SEL R16, R19, R16, !P0 ;  /* 0x0000001013107207 */ /* 0x000fe40004000000 */
[----:B------:R-:W-:-:S02]  /*03e0*/  ISETP.GE.AND P0, PT, R13, R14, PT ;  /* 0x0000000e0d00720c */ /* 0x000fc40003f06270 */
[----:B------:R-:W-:-:S04]  /*03f0*/  IADD3 R13, PT, PT, -R13, R16, R4 ;  /* 0x000000100d0d7210 */ /* 0x000fc80007ffe104 */
[----:B------:R-:W-:-:S05]  /*0400*/  SEL R13, R13, R16, !P0 ;  /* 0x000000100d0d7207 */ /* 0x000fca0004000000 */
[----:B------:R1:W-:Y:S01]  /*0410*/  STG.E desc[UR6][R2.64+0x4], R13 ;  /* 0x0000040d02007986 */ /* 0x0003e2000c101906 */
[----:B------:R-:W-:Y:S05]  /*0420*/  @P1 EXIT ;  /* 0x000000000000194d */ /* 0x000fea0003800000 */
[----:B-1----:R-:W1:Y:S01]  /*0430*/  LDC R3, c[0x0][0x380] ;  /* 0x0000e000ff037b82 */ /* 0x002e620000000800 */
[----:B------:R-:W-:Y:S01]  /*0440*/  MOV R0, 0x1 ;  /* 0x0000000100007802 */ /* 0x000fe20000000f00 */
[----:B------:R-:W-:-:S03]  /*0450*/  HFMA2 R9, -RZ, RZ, 0, 5.9604644775390625e-08 ;  /* 0x00000001ff097431 */ /* 0x000fc600000001ff */
[----:B-1----:R-:W-:-:S05]  /*0460*/  VIADDMNMX.U32 R0, R3, R0, 0x2, !PT ;  /* 0x0000000203007446 */ /* 0x002fca0007800000 */
[----:B------:R-:W-:-:S05]  /*0470*/  VIADD R2, R0, 0xfffffffe ;  /* 0xfffffffe00027836 */ /* 0x000fca0000000000 */
[----:B------:R-:W-:Y:S01]  /*0480*/  ISETP.GE.U32.AND P0, PT, R2, 0x3, PT ;  /* 0x000000030200780c */ /* 0x000fe20003f06070 */
[----:B------:R-:W-:-:S05]  /*0490*/  VIADD R2, R0, 0xffffffff ;  /* 0xffffffff00027836 */ /* 0x000fca0000000000 */
[----:B------:R-:W-:-:S07]  /*04a0*/  LOP3.LUT R0, R2, 0x3, RZ, 0xc0, !PT ;  /* 0x0000000302007812 */ /* 0x000fce00078ec0ff */
[----:B------:R-:W-:Y:S05]  /*04b0*/  @!P0 BRA `(.L_x_75) ;  /* 0x0000000800088947 */ /* 0x000fea0003800000 */
[----:B0-----:R-:W0:Y:S01]  /*04c0*/  LDC.64 R6, c[0x0][0x3a8] ;  /* 0x0000ea00ff067b82 */ /* 0x001e220000000a00 */
[----:B------:R-:W1:Y:S01]  /*04d0*/  LDCU.64 UR4, c[0x0][0x3a8] ;  /* 0x00007500ff0477ac */ /* 0x000e620008000a00 */
[----:B0-----:R0:W5:Y:S01]  /*04e0*/  LDG.E R7, desc[UR6][R6.64] ;  /* 0x0000000606077981 */ /* 0x001162000c1e1900 */
[----:B------:R-:W-:Y:S01]  /*04f0*/  LOP3.LUT R2, R2, 0xfffffffc, RZ, 0xc0, !PT ;  /* 0xfffffffc02027812 */ /* 0x000fe200078ec0ff */
[----:B-1----:R-:W-:Y:S01]  /*0500*/  UIADD3 UR4, UP0, UPT, UR4, 0x8, URZ ;  /* 0x0000000804047890 */ /* 0x002fe2000ff1e0ff */
[----:B------:R-:W-:-:S03]  /*0510*/  IMAD.MOV.U32 R4, RZ, RZ, RZ ;  /* 0x000000ffff047224 */ /* 0x000fc600078e00ff */
[----:B------:R-:W-:Y:S01]  /*0520*/  IMAD.MOV R5, RZ, RZ, -R2 ;  /* 0x000000ffff057224 */ /* 0x000fe200078e0a02 */
[----:B------:R-:W-:Y:S01]  /*0530*/  UIADD3.X UR5, UPT, UPT, URZ, UR5, URZ, UP0, !UPT ;  /* 0x00000005ff057290 */ /* 0x000fe200087fe4ff */
[----:B------:R-:W-:-:S03]  /*0540*/  MOV R2, UR4 ;  /* 0x0000000400027c02 */ /* 0x000fc60008000f00 */
[----:B------:R-:W-:Y:S02]  /*0550*/  ISETP.GE.AND P0, PT, R5, RZ, PT ;  /* 0x000000ff0500720c */ /* 0x000fe40003f06270 */
[----:B------:R-:W-:-:S11]  /*0560*/  IMAD.U32 R3, RZ, RZ, UR5 ;  /* 0x00000005ff037e24 */ /* 0x000fd6000f8e00ff */
[----:B0-----:R-:W-:Y:S05]  /*0570*/  @P0 BRA `(.L_x_76) ;  /* 0x0000000400840947 */ /* 0x001fea0003800000 */
[----:B------:R-:W-:Y:S01]  /*0580*/  IMAD.MOV R6, RZ, RZ, -R5 ;  /* 0x000000ffff067224 */ /* 0x000fe200078e0a05 */
[----:B------:R-:W-:-:S04]  /*0590*/  PLOP3.LUT P0, PT, PT, PT, PT, 0x80, 0x8 ;  /* 0x000000000008781c */ /* 0x000fc80003f0f070 */
[----:B------:R-:W-:-:S13]  /*05a0*/  ISETP.GT.AND P1, PT, R6, 0xc, PT ;  /* 0x0000000c0600780c */ /* 0x000fda0003f24270 */
[----:B------:R-:W-:Y:S05]  /*05b0*/  @!P1 BRA `(.L_x_77) ;  /* 0x0000000000e49947 */ /* 0x000fea0003800000 */
[----:B------:R-:W-:-:S13]  /*05c0*/  PLOP3.LUT P0, PT, PT, PT, PT, 0x8, 0x80 ;  /* 0x000000000080781c */ /* 0x000fda0003f0e170 */
.L_x_78:
[----:B------:R-:W2:Y:S04]  /*05d0*/  LDG.E R16, desc[UR6][R2.64+-0x4] ;  /* 0xfffffc0602107981 */ /* 0x000ea8000c1e1900 */
[----:B------:R-:W3:Y:S04]  /*05e0*/  LDG.E R18, desc[UR6][R2.64] ;  /* 0x0000000602127981 */ /* 0x000ee8000c1e1900 */
[----:B------:R-:W4:Y:S04]  /*05f0*/  LDG.E R20, desc[UR6][R2.64+0x4] ;  /* 0x0000040602147981 */ /* 0x000f28000c1e1900 */
        /* <DEDUP_REMOVED lines=12> */
[----:B------:R-:W4:Y:S01]  /*06c0*/  LDG.E R8, desc[UR6][R2.64+0x38] ;  /* 0x0000380602087981 */ /* 0x000f22000c1e1900 */
[----:B------:R-:W-:Y:S01]  /*06d0*/  VIADD R5, R5, 0x10 ;  /* 0x0000001005057836 */ /* 0x000fe20000000000 */
[----:B------:R-:W-:-:S04]  /*06e0*/  IADD3 R4, PT, PT, R4, 0x10, RZ ;  /* 0x0000001004047810 */ /* 0x000fc80007ffe0ff */
[----:B------:R-:W-:Y:S02]  /*06f0*/  ISETP.GE.AND P1, PT, R5, -0xc, PT ;  /* 0xfffffff40500780c */ /* 0x000fe40003f26270 */
[----:B--2--5:R-:W-:-:S05]  /*0700*/  IADD3 R7, PT, PT, R16, R7, RZ ;  /* 0x0000000710077210 */ /* 0x024fca0007ffe0ff */
[----:B---3--:R-:W-:Y:S01]  /*0710*/  IMAD.IADD R15, R7, 0x1, R18 ;  /* 0x00000001070f7824 */ /* 0x008fe200078e0212 */
[----:B------:R0:W-:Y:S03]  /*0720*/  STG.E desc[UR6][R2.64+-0x4], R7 ;  /* 0xfffffc0702007986 */ /* 0x0001e6000c101906 */
[----:B----4-:R-:W-:Y:S01]  /*0730*/  IMAD.IADD R17, R15, 0x1, R20 ;  /* 0x000000010f117824 */ /* 0x010fe200078e0214 */
[----:B------:R1:W-:Y:S04]  /*0740*/  STG.E desc[UR6][R2.64], R15 ;  /* 0x0000000f02007986 */ /* 0x0003e8000c101906 */
[----:B------:R-:W-:Y:S01]  /*0750*/  IADD3 R19, PT, PT, R17, R22, RZ ;  /* 0x0000001611137210 */ /* 0x000fe20007ffe0ff */
[----:B------:R-:W-:Y:S04]  /*0760*/  STG.E desc[UR6][R2.64+0x4], R17 ;  /* 0x0000041102007986 */ /* 0x000fe8000c101906 */
[----:B------:R-:W-:Y:S01]  /*0770*/  IMAD.IADD R21, R19, 0x1, R24 ;  /* 0x0000000113157824 */ /* 0x000fe200078e0218 */
[----:B------:R-:W-:Y:S03]  /*0780*/  STG.E desc[UR6][R2.64+0x8], R19 ;  /* 0x0000081302007986 */ /* 0x000fe6000c101906 */
[----:B------:R-:W-:Y:S01]  /*0790*/  IMAD.IADD R23, R21, 0x1, R26 ;  /* 0x0000000115177824 */ /* 0x000fe200078e021a */
[----:B------:R-:W-:Y:S04]  /*07a0*/  STG.E desc[UR6][R2.64+0xc], R21 ;  /* 0x00000c1502007986 */ /* 0x000fe8000c101906 */
        /* <DEDUP_REMOVED lines=18> */
[----:B0-----:R-:W-:Y:S01]  /*08d0*/  IADD3 R7, PT, PT, R11, R8, RZ ;  /* 0x000000080b077210 */ /* 0x001fe20007ffe0ff */
[----:B------:R-:W-:Y:S01]  /*08e0*/  STG.E desc[UR6][R2.64+0x34], R11 ;  /* 0x0000340b02007986 */ /* 0x000fe2000c101906 */
[----:B------:R-:W-:-:S03]  /*08f0*/  IADD3 R8, P2, PT, R2, 0x40, RZ ;  /* 0x0000004002087810 */ /* 0x000fc60007f5e0ff */
[----:B------:R0:W-:Y:S02]  /*0900*/  STG.E desc[UR6][R2.64+0x38], R7 ;  /* 0x0000380702007986 */ /* 0x0001e4000c101906 */
[----:B-1----:R-:W-:Y:S02]  /*0910*/  IMAD.X R15, RZ, RZ, R3, P2 ;  /* 0x000000ffff0f7224 */ /* 0x002fe400010e0603 */
[----:B0-----:R-:W-:Y:S02]  /*0920*/  IMAD.MOV.U32 R2, RZ, RZ, R8 ;  /* 0x000000ffff027224 */ /* 0x001fe400078e0008 */
[----:B------:R-:W-:Y:S01]  /*0930*/  IMAD.MOV.U32 R3, RZ, RZ, R15 ;  /* 0x000000ffff037224 */ /* 0x000fe200078e000f */
[----:B------:R-:W-:Y:S06]  /*0940*/  @!P1 BRA `(.L_x_78) ;  /* 0xfffffffc00209947 */ /* 0x000fec000383ffff */
.L_x_77:
[----:B------:R-:W-:-:S04]  /*0950*/  IADD3 R6, PT, PT, -R5, RZ, RZ ;  /* 0x000000ff05067210 */ /* 0x000fc80007ffe1ff */
[----:B------:R-:W-:-:S13]  /*0960*/  ISETP.GT.AND P1, PT, R6, 0x4, PT ;  /* 0x000000040600780c */ /* 0x000fda0003f24270 */
[----:B------:R-:W-:Y:S05]  /*0970*/  @!P1 BRA `(.L_x_79) ;  /* 0x00000000007c9947 */ /* 0x000fea0003800000 */
[----:B------:R-:W2:Y:S04]  /*0980*/  LDG.E R6, desc[UR6][R2.64+-0x4] ;  /* 0xfffffc0602067981 */ /* 0x000ea8000c1e1900 */
[----:B------:R-:W3:Y:S04]  /*0990*/  LDG.E R8, desc[UR6][R2.64] ;  /* 0x0000000602087981 */ /* 0x000ee8000c1e1900 */
[----:B------:R-:W4:Y:S04]  /*09a0*/  LDG.E R10, desc[UR6][R2.64+0x4] ;  /* 0x00000406020a7981 */ /* 0x000f28000c1e1900 */
[----:B------:R-:W4:Y:S04]  /*09b0*/  LDG.E R12, desc[UR6][R2.64+0x8] ;  /* 0x00000806020c7981 */ /* 0x000f28000c1e1900 */
[----:B------:R-:W4:Y:S04]  /*09c0*/  LDG.E R14, desc[UR6][R2.64+0xc] ;  /* 0x00000c06020e7981 */ /* 0x000f28000c1e1900 */
[----:B------:R-:W4:Y:S04]  /*09d0*/  LDG.E R16, desc[UR6][R2.64+0x10] ;  /* 0x0000100602107981 */ /* 0x000f28000c1e1900 */
[----:B------:R-:W4:Y:S04]  /*09e0*/  LDG.E R18, desc[UR6][R2.64+0x14] ;  /* 0x0000140602127981 */ /* 0x000f28000c1e1900 */
[----:B------:R-:W4:Y:S01]  /*09f0*/  LDG.E R20, desc[UR6][R2.64+0x18] ;  /* 0x0000180602147981 */ /* 0x000f22000c1e1900 */
[----:B------:R-:W-:Y:S01]  /*0a00*/  PLOP3.LUT P0, PT, PT, PT, PT, 0x8, 0x80 ;  /* 0x000000000080781c */ /* 0x000fe20003f0e170 */
[----:B------:R-:W-:-:S02]  /*0a10*/  VIADD R5, R5, 0x8 ;  /* 0x0000000805057836 */ /* 0x000fc40000000000 */
[----:B------:R-:W-:Y:S02]  /*0a20*/  VIADD R4, R4, 0x8 ;  /* 0x0000000804047836 */ /* 0x000fe40000000000 */
[----:B--2--5:R-:W-:Y:S01]  /*0a30*/  IMAD.IADD R9, R7, 0x1, R6 ;  /* 0x0000000107097824 */ /* 0x024fe200078e0206 */
[----:B------:R-:W-:-:S03]  /*0a40*/  IADD3 R6, P1, PT, R2, 0x20, RZ ;  /* 0x0000002002067810 */ /* 0x000fc60007f3e0ff */
[----:B---3--:R-:W-:Y:S01]  /*0a50*/  IMAD.IADD R11, R9, 0x1, R8 ;  /* 0x00000001090b7824 */ /* 0x008fe200078e0208 */
[----:B------:R0:W-:Y:S04]  /*0a60*/  STG.E desc[UR6][R2.64+-0x4], R9 ;  /* 0xfffffc0902007986 */ /* 0x0001e8000c101906 */
[----:B----4-:R-:W-:Y:S01]  /*0a70*/  IADD3 R13, PT, PT, R11, R10, RZ ;  /* 0x0000000a0b0d7210 */ /* 0x010fe20007ffe0ff */
[----:B------:R-:W-:Y:S04]  /*0a80*/  STG.E desc[UR6][R2.64], R11 ;  /* 0x0000000b02007986 */ /* 0x000fe8000c101906 */
[----:B------:R-:W-:Y:S01]  /*0a90*/  IMAD.IADD R15, R13, 0x1, R12 ;  /* 0x000000010d0f7824 */ /* 0x000fe200078e020c */
[----:B------:R-:W-:Y:S01]  /*0aa0*/  STG.E desc[UR6][R2.64+0x4], R13 ;  /* 0x0000040d02007986 */ /* 0x000fe2000c101906 */
[----:B0-----:R-:W-:-:S02]  /*0ab0*/  IADD3.X R9, PT, PT, RZ, R3, RZ, P1, !PT ;  /* 0x00000003ff097210 */ /* 0x001fc40000ffe4ff */
        /* <DEDUP_REMOVED lines=8> */
[----:B------:R0:W-:Y:S02]  /*0b40*/  STG.E desc[UR6][R2.64+0x18], R7 ;  /* 0x0000180702007986 */ /* 0x0001e4000c101906 */
[----:B0-----:R-:W-:Y:S01]  /*0b50*/  MOV R2, R6 ;  /* 0x0000000600027202 */ /* 0x001fe20000000f00 */
[----:B------:R-:W-:-:S07]  /*0b60*/  IMAD.MOV.U32 R3, RZ, RZ, R9 ;  /* 0x000000ffff037224 */ /* 0x000fce00078e0009 */
.L_x_79:
[----:B------:R-:W-:-:S13]  /*0b70*/  ISETP.NE.OR P0, PT, R5, RZ, P0 ;  /* 0x000000ff0500720c */ /* 0x000fda0000705670 */
[----:B------:R-:W-:Y:S05]  /*0b80*/  @!P0 BRA `(.L_x_80) ;  /* 0x0000000000508947 */ /* 0x000fea0003800000 */
.L_x_76:
[----:B------:R-:W2:Y:S04]  /*0b90*/  LDG.E R6, desc[UR6][R2.64+-0x4] ;  /* 0xfffffc0602067981 */ /* 0x000ea8000c1e1900 */
[----:B------:R-:W3:Y:S04]  /*0ba0*/  LDG.E R8, desc[UR6][R2.64] ;  /* 0x0000000602087981 */ /* 0x000ee8000c1e1900 */
[----:B------:R-:W4:Y:S04]  /*0bb0*/  LDG.E R10, desc[UR6][R2.64+0x4] ;  /* 0x00000406020a7981 */ /* 0x000f28000c1e1900 */
[----:B------:R-:W4:Y:S01]  /*0bc0*/  LDG.E R12, desc[UR6][R2.64+0x8] ;  /* 0x00000806020c7981 */ /* 0x000f22000c1e1900 */
[----:B------:R-:W-:-:S02]  /*0bd0*/  IADD3 R5, PT, PT, R5, 0x4, RZ ;  /* 0x0000000405057810 */ /* 0x000fc40007ffe0ff */
[----:B------:R-:W-:Y:S02]  /*0be0*/  IADD3 R4, PT, PT, R4, 0x4, RZ ;  /* 0x0000000404047810 */ /* 0x000fe40007ffe0ff */
[----:B------:R-:W-:Y:S01]  /*0bf0*/  ISETP.NE.AND P0, PT, R5, RZ, PT ;  /* 0x000000ff0500720c */ /* 0x000fe20003f05270 */
[----:B--2--5:R-:W-:Y:S01]  /*0c00*/  IMAD.IADD R9, R6, 0x1, R7 ;  /* 0x0000000106097824 */ /* 0x024fe200078e0207 */
[----:B------:R-:W-:-:S04]  /*0c10*/  IADD3 R6, P1, PT, R2, 0x10, RZ ;  /* 0x0000001002067810 */ /* 0x000fc80007f3e0ff */
[----:B---3--:R-:W-:Y:S01]  /*0c20*/  IADD3 R11, PT, PT, R9, R8, RZ ;  /* 0x00000008090b7210 */ /* 0x008fe20007ffe0ff */
[----:B------:R-:W-:Y:S01]  /*0c30*/  IMAD.X R15, RZ, RZ, R3, P1 ;  /* 0x000000ffff0f7224 */ /* 0x000fe200008e0603 */
[----:B------:R-:W-:Y:S03]  /*0c40*/  STG.E desc[UR6][R2.64+-0x4], R9 ;  /* 0xfffffc0902007986 */ /* 0x000fe6000c101906 */
[----:B----4-:R-:W-:Y:S01]  /*0c50*/  IMAD.IADD R13, R11, 0x1, R10 ;  /* 0x000000010b0d7824 */ /* 0x010fe200078e020a */
[----:B------:R-:W-:Y:S03]  /*0c60*/  STG.E desc[UR6][R2.64], R11 ;  /* 0x0000000b02007986 */ /* 0x000fe6000c101906 */
[----:B------:R-:W-:Y:S01]  /*0c70*/  IMAD.IADD R7, R13, 0x1, R12 ;  /* 0x000000010d077824 */ /* 0x000fe200078e020c */
[----:B------:R-:W-:Y:S04]  /*0c80*/  STG.E desc[UR6][R2.64+0x4], R13 ;  /* 0x0000040d02007986 */ /* 0x000fe8000c101906 */
[----:B------:R0:W-:Y:S02]  /*0c90*/  STG.E desc[UR6][R2.64+0x8], R7 ;  /* 0x0000080702007986 */ /* 0x0001e4000c101906 */
[----:B0-----:R-:W-:Y:S01]  /*0ca0*/  IMAD.MOV.U32 R2, RZ, RZ, R6 ;  /* 0x000000ffff027224 */ /* 0x001fe200078e0006 */
[----:B------:R-:W-:Y:S01]  /*0cb0*/  MOV R3, R15 ;  /* 0x0000000f00037202 */ /* 0x000fe20000000f00 */
[----:B------:R-:W-:Y:S06]  /*0cc0*/  @P0 BRA `(.L_x_76) ;  /* 0xfffffffc00b00947 */ /* 0x000fec000383ffff */
.L_x_80:
[----:B------:R-:W-:-:S07]  /*0cd0*/  VIADD R9, R4, 0x1 ;  /* 0x0000000104097836 */ /* 0x000fce0000000000 */
.L_x_75:
[----:B------:R-:W-:-:S13]  /*0ce0*/  ISETP.NE.AND P0, PT, R0, RZ, PT ;  /* 0x000000ff0000720c */ /* 0x000fda0003f05270 */
[----:B------:R-:W-:Y:S05]  /*0cf0*/  @!P0 EXIT ;  /* 0x000000000000894d */ /* 0x000fea0003800000 */
[----:B0----5:R-:W0:Y:S01]  /*0d00*/  LDC.64 R6, c[0x0][0x3a8] ;  /* 0x0000ea00ff067b82 */ /* 0x021e220000000a00 */
[----:B------:R-:W-:-:S07]  /*0d10*/  IADD3 R0, PT, PT, -R0, RZ, RZ ;  /* 0x000000ff00007210 */ /* 0x000fce0007ffe1ff */
.L_x_81:
[C---:B------:R-:W-:Y:S02]  /*0d20*/  VIADD R5, R9.reuse, 0xffffffff ;  /* 0xffffffff09057836 */ /* 0x040fe40000000000 */
[----:B01----:R-:W-:-:S04]  /*0d30*/  IMAD.WIDE.U32 R2, R9, 0x4, R6 ;  /* 0x0000000409027825 */ /* 0x003fc800078e0006 */
[----:B------:R-:W-:Y:S01]  /*0d40*/  IMAD.WIDE.U32 R4, R5, 0x4, R6 ;  /* 0x0000000405047825 */ /* 0x000fe200078e0006 */
[----:B------:R-:W2:Y:S05]  /*0d50*/  LDG.E R8, desc[UR6][R2.64] ;  /* 0x0000000602087981 */ /* 0x000eaa000c1e1900 */
[----:B------:R-:W2:Y:S01]  /*0d60*/  LDG.E R5, desc[UR6][R4.64] ;  /* 0x0000000604057981 */ /* 0x000ea2000c1e1900 */
[----:B------:R-:W-:Y:S01]  /*0d70*/  VIADD R0, R0, 0x1 ;  /* 0x0000000100007836 */ /* 0x000fe20000000000 */
[----:B------:R-:W-:-:S04]  /*0d80*/  IADD3 R9, PT, PT, R9, 0x1, RZ ;  /* 0x0000000109097810 */ /* 0x000fc80007ffe0ff */
[----:B------:R-:W-:Y:S02]  /*0d90*/  ISETP.NE.AND P0, PT, R0, RZ, PT ;  /* 0x000000ff0000720c */ /* 0x000fe40003f05270 */
[----:B--2---:R-:W-:-:S05]  /*0da0*/  IADD3 R11, PT, PT, R8, R5, RZ ;  /* 0x00000005080b7210 */ /* 0x004fca0007ffe0ff */
[----:B------:R1:W-:Y:S06]  /*0db0*/  STG.E desc[UR6][R2.64], R11 ;  /* 0x0000000b02007986 */ /* 0x0003ec000c101906 */
[----:B------:R-:W-:Y:S05]  /*0dc0*/  @P0 BRA `(.L_x_81) ;  /* 0xfffffffc00d40947 */ /* 0x000fea000383ffff */
[----:B------:R-:W-:Y:S05]  /*0dd0*/  EXIT ;  /* 0x000000000000794d */ /* 0x000fea0003800000 */
.L_x_82:
        /* <DEDUP_REMOVED lines=10> */
.L_x_103:


//--------------------- .text._Z12prepKroeckerjjPiS_S_ --------------------------
	.section	.text._Z12prepKroeckerjjPiS_S_,"ax",@progbits
	.align	128
        .global         _Z12prepKroeckerjjPiS_S_
        .type           _Z12prepKroeckerjjPiS_S_,@function
        .size           _Z12prepKroeckerjjPiS_S_,(.L_x_104 - _Z12prepKroeckerjjPiS_S_)
        .other          _Z12prepKroeckerjjPiS_S_,@"STO_CUDA_ENTRY STV_DEFAULT"
_Z12prepKroeckerjjPiS_S_:
.text._Z12prepKroeckerjjPiS_S_:
[----:B------:R-:W-:Y:S01]  /*0000*/  LDC R1, c[0x0][0x37c] ;  /* 0x0000df00ff017b82 */ /* 0x000fe20000000800 */
[----:B------:R-:W0:Y:S07]  /*0010*/  S2R R0, SR_TID.Y ;  /* 0x0000000000007919 */ /* 0x000e2e0000002200 */
[----:B------:R-:W1:Y:S01]  /*0020*/  S2UR UR4, SR_CTAID.Y ;  /* 0x00000000000479c3 */ /* 0x000e620000002600 */
[----:B------:R-:W1:Y:S01]  /*0030*/  LDCU UR5, c[0x0][0x364] ;  /* 0x00006c80ff0577ac */ /* 0x000e620008000800 */
[----:B------:R-:W2:Y:S01]  /*0040*/  LDCU UR6, c[0x0][0x380] ;  /* 0x00007000ff0677ac */ /* 0x000ea20008000800 */
[----:B-1----:R-:W-:-:S06]  /*0050*/  UIMAD UR4, UR4, UR5, URZ ;  /* 0x00000005040472a4 */ /* 0x002fcc000f8e02ff */
[----:B0-----:R-:W-:-:S04]  /*0060*/  LOP3.LUT P0, RZ, R0, UR4, RZ, 0xfc, !PT ;  /* 0x0000000400ff7c12 */ /* 0x001fc8000f80fcff */
[----:B--2---:R-:W-:-:S13]  /*0070*/  ISETP.EQ.OR P0, PT, RZ, UR6, P0 ;  /* 0x00000006ff007c0c */ /* 0x004fda0008702670 */
[----:B------:R-:W-:Y:S05]  /*0080*/  @P0 EXIT ;  /* 0x000000000000094d */ /* 0x000fea0003800000 */
[----:B------:R-:W0:Y:S01]  /*0090*/  LDCU UR4, c[0x0][0x384] ;  /* 0x00007080ff0477ac */ /* 0x000e220008000800 */
[----:B------:R-:W1:Y:S01]  /*00a0*/  LDC.64 R2, c[0x0][0x398] ;  /* 0x0000e600ff027b82 */ /* 0x000e620000000a00 */
[----:B------:R-:W1:Y:S01]  /*00b0*/  LDCU.64 UR8, c[0x0][0x358] ;  /* 0x00006b00ff0877ac */ /* 0x000e620008000a00 */
[----:B0-----:R-:W-:Y:S01]  /*00c0*/  ISETP.NE.AND P0, PT, RZ, UR4, PT ;  /* 0x00000004ff007c0c */ /* 0x001fe2000bf05270 */
[----:B-1----:R0:W-:-:S12]  /*00d0*/  STG.E desc[UR8][R2.64], RZ ;  /* 0x000000ff02007986 */ /* 0x0021d8000c101908 */
[----:B------:R-:W-:Y:S05]  /*00e0*/  @!P0 EXIT ;  /* 0x000000000000894d */ /* 0x000fea0003800000 */
[----:B------:R-:W-:Y:S01]  /*00f0*/  ULOP3.LUT UR5, UR4, 0x7, URZ, 0xc0, !UPT ;  /* 0x0000000704057892 */ /* 0x000fe2000f8ec0ff */
[----:B------:R-:W-:Y:S01]  /*0100*/  HFMA2 R0, -RZ, RZ, 0, 0 ;  /* 0x00000000ff007431 */ /* 0x000fe200000001ff */
[----:B------:R-:W-:Y:S02]  /*0110*/  ULOP3.LUT UR7, UR4, 0x3, URZ, 0xc0, !UPT ;  /* 0x0000000304077892 */ /* 0x000fe4000f8ec0ff */
[----:B------:R-:W-:Y:S02]  /*0120*/  UIADD3 UR6, UPT, UPT, UR5, -0x1, URZ ;  /* 0xffffffff05067890 */ /* 0x000fe4000fffe0ff */
[----:B------:R-:W-:Y:S02]  /*0130*/  ULOP3.LUT UR4, UR4, 0xfffffff8, URZ, 0xc0, !UPT ;  /* 0xfffffff804047892 */ /* 0x000fe4000f8ec0ff */
[----:B------:R-:W-:-:S11]  /*0140*/  UISETP.GE.U32.AND UP0, UPT, UR6, 0x3, UPT ;  /* 0x000000030600788c */ /* 0x000fd6000bf06070 */
.L_x_88:
[----:B-1----:R-:W1:Y:S01]  /*0150*/  LDCU.64 UR10, c[0x0][0x380] ;  /* 0x00007000ff0a77ac */ /* 0x002e620008000a00 */
[----:B0-----:R-:W0:Y:S01]  /*0160*/  LDC.64 R2, c[0x0][0x388] ;  /* 0x0000e200ff027b82 */ /* 0x001e220000000a00 */
[----:B--23--:R-:W-:Y:S02]  /*0170*/  IADD3 R6, PT, PT, R0, 0x1, RZ ;  /* 0x0000000100067810 */ /* 0x00cfe40007ffe0ff */
[----:B------:R-:W-:Y:S02]  /*0180*/  MOV R4, R0 ;  /* 0x0000000000047202 */ /* 0x000fe40000000f00 */
[----:B------:R-:W-:Y:S01]  /*0190*/  MOV R5, RZ ;  /* 0x000000ff00057202 */ /* 0x000fe20000000f00 */
[----:B-1----:R-:W-:Y:S01]  /*01a0*/  UISETP.GE.U32.AND UP1, UPT, UR11, 0x8, UPT ;  /* 0x000000080b00788c */ /* 0x002fe2000bf26070 */
[----:B------:R-:W-:Y:S01]  /*01b0*/  ISETP.NE.AND P1, PT, R6, UR10, PT ;  /* 0x0000000a06007c0c */ /* 0x000fe2000bf25270 */
[----:B0-----:R-:W-:Y:S01]  /*01c0*/  IMAD.WIDE.U32 R2, R0, 0x4, R2 ;  /* 0x0000000400027825 */ /* 0x001fe200078e0002 */
[----:B------:R-:W-:-:S06]  /*01d0*/  MOV R0, R6 ;  /* 0x0000000600007202 */ /* 0x000fcc0000000f00 */
[----:B------:R-:W-:Y:S05]  /*01e0*/  BRA.U !UP1, `(.L_x_83) ;  /* 0x00000005096c7547 */ /* 0x000fea000b800000 */
[----:B------:R-:W-:-:S07]  /*01f0*/  IMAD.MOV.U32 R5, RZ, RZ, RZ ;  /* 0x000000ffff057224 */ /* 0x000fce00078e00ff */
.L_x_84:
[----:B0-----:R-:W0:Y:S01]  /*0200*/  LDC.64 R8, c[0x0][0x390] ;  /* 0x0000e400ff087b82 */ /* 0x001e220000000a00 */
[----:B------:R-:W-:Y:S01]  /*0210*/  IMAD R11, R4, UR11, R5 ;  /* 0x0000000b040b7c24 */ /* 0x000fe2000f8e0205 */
[----:B------:R-:W2:Y:S04]  /*0220*/  LDG.E R10, desc[UR8][R2.64+0x4] ;  /* 0x00000408020a7981 */ /* 0x000ea8000c1e1900 */
[----:B------:R-:W2:Y:S02]  /*0230*/  LDG.E R15, desc[UR8][R2.64] ;  /* 0x00000008020f7981 */ /* 0x000ea4000c1e1900 */
[----:B------:R-:W1:Y:S01]  /*0240*/  LDC.64 R6, c[0x0][0x398] ;  /* 0x0000e600ff067b82 */ /* 0x000e620000000a00 */
[----:B0-----:R-:W-:-:S05]  /*0250*/  IMAD.WIDE.U32 R8, R5, 0x4, R8 ;  /* 0x0000000405087825 */ /* 0x001fca00078e0008 */
[----:B------:R-:W3:Y:S01]  /*0260*/  LDG.E R14, desc[UR8][R8.64+0x4] ;  /* 0x00000408080e7981 */ /* 0x000ee2000c1e1900 */
[----:B-1----:R-:W-:-:S03]  /*0270*/  IMAD.WIDE.U32 R12, R11, 0x4, R6 ;  /* 0x000000040b0c7825 */ /* 0x002fc600078e0006 */
[----:B------:R-:W3:Y:S04]  /*0280*/  LDG.E R19, desc[UR8][R8.64] ;  /* 0x0000000808137981 */ /* 0x000ee8000c1e1900 */
[----:B------:R-:W4:Y:S01]  /*0290*/  LDG.E R12, desc[UR8][R12.64] ;  /* 0x000000080c0c7981 */ /* 0x000f22000c1e1900 */
[----:B--2---:R-:W-:Y:S02]  /*02a0*/  IADD3 R17, PT, PT, R10, -R15, RZ ;  /* 0x8000000f0a117210 */ /* 0x004fe40007ffe0ff */
[----:B------:R-:W-:Y:S02]  /*02b0*/  IADD3 R15, PT, PT, R11, 0x1, RZ ;  /* 0x000000010b0f7810 */ /* 0x000fe40007ffe0ff */
[----:B---3--:R-:W-:-:S03]  /*02c0*/  IADD3 R19, PT, PT, R14, -R19, RZ ;  /* 0x800000130e137210 */ /* 0x008fc60007ffe0ff */
[----:B------:R-:W-:-:S04]  /*02d0*/  IMAD.WIDE.U32 R14, R15, 0x4, R6 ;  /* 0x000000040f0e7825 */ /* 0x000fc800078e0006 */
[----:B----4-:R-:W-:-:S05]  /*02e0*/  IMAD R17, R17, R19, R12 ;  /* 0x0000001311117224 */ /* 0x010fca00078e020c */
[----:B------:R0:W-:Y:S04]  /*02f0*/  STG.E desc[UR8][R14.64], R17 ;  /* 0x000000110e007986 */ /* 0x0001e8000c101908 */
[----:B------:R-:W2:Y:S04]  /*0300*/  LDG.E R10, desc[UR8][R2.64+0x4] ;  /* 0x00000408020a7981 */ /* 0x000ea8000c1e1900 */
[----:B------:R-:W2:Y:S04]  /*0310*/  LDG.E R19, desc[UR8][R2.64] ;  /* 0x0000000802137981 */ /* 0x000ea8000c1e1900 */
[----:B------:R-:W3:Y:S04]  /*0320*/  LDG.E R16, desc[UR8][R8.64+0x8] ;  /* 0x0000080808107981 */ /* 0x000ee8000c1e1900 */
[----:B------:R-:W3:Y:S01]  /*0330*/  LDG.E R21, desc[UR8][R8.64+0x4] ;  /* 0x0000040808157981 */ /* 0x000ee2000c1e1900 */
[----:B------:R-:W-:-:S05]  /*0340*/  IADD3 R13, PT, PT, R11, 0x2, RZ ;  /* 0x000000020b0d7810 */ /* 0x000fca0007ffe0ff */
[----:B------:R-:W-:Y:S01]  /*0350*/  IMAD.WIDE.U32 R12, R13, 0x4, R6 ;  /* 0x000000040d0c7825 */ /* 0x000fe200078e0006 */
[----:B--2---:R-:W-:-:S03]  /*0360*/  IADD3 R10, PT, PT, R10, -R19, RZ ;  /* 0x800000130a0a7210 */ /* 0x004fc60007ffe0ff */
[----:B---3--:R-:W-:-:S04]  /*0370*/  IMAD.IADD R16, R16, 0x1, -R21 ;  /* 0x0000000110107824 */ /* 0x008fc800078e0a15 */
[----:B------:R-:W-:-:S05]  /*0380*/  IMAD R19, R10, R16, R17 ;  /* 0x000000100a137224 */ /* 0x000fca00078e0211 */
[----:B------:R1:W-:Y:S04]  /*0390*/  STG.E desc[UR8][R12.64], R19 ;  /* 0x000000130c007986 */ /* 0x0003e8000c101908 */
[----:B------:R-:W2:Y:S04]  /*03a0*/  LDG.E R10, desc[UR8][R2.64+0x4] ;  /* 0x00000408020a7981 */ /* 0x000ea8000c1e1900 */
[----:B0-----:R-:W2:Y:S04]  /*03b0*/  LDG.E R15, desc[UR8][R2.64] ;  /* 0x00000008020f7981 */ /* 0x001ea8000c1e1900 */
[----:B------:R-:W3:Y:S04]  /*03c0*/  LDG.E R14, desc[UR8][R8.64+0xc] ;  /* 0x00000c08080e7981 */ /* 0x000ee8000c1e1900 */
[----:B------:R-:W3:Y:S01]  /*03d0*/  LDG.E R17, desc[UR8][R8.64+0x8] ;  /* 0x0000080808117981 */ /* 0x000ee2000c1e1900 */
[----:B--2---:R-:W-:-:S02]  /*03e0*/  IADD3 R10, PT, PT, R10, -R15, RZ ;  /* 0x8000000f0a0a7210 */ /* 0x004fc40007ffe0ff */
[----:B------:R-:W-:Y:S02]  /*03f0*/  IADD3 R15, PT, PT, R11, 0x3, RZ ;  /* 0x000000030b0f7810 */ /* 0x000fe40007ffe0ff */
[----:B---3--:R-:W-:-:S03]  /*0400*/  IADD3 R17, PT, PT, R14, -R17, RZ ;  /* 0x800000110e117210 */ /* 0x008fc60007ffe0ff */
[----:B------:R-:W-:-:S04]  /*0410*/  IMAD.WIDE.U32 R14, R15, 0x4, R6 ;  /* 0x000000040f0e7825 */ /* 0x000fc800078e0006 */
[----:B------:R-:W-:-:S05]  /*0420*/  IMAD R17, R10, R17, R19 ;  /* 0x000000110a117224 */ /* 0x000fca00078e0213 */
[----:B------:R0:W-:Y:S04]  /*0430*/  STG.E desc[UR8][R14.64], R17 ;  /* 0x000000110e007986 */ /* 0x0001e8000c101908 */
[----:B------:R-:W2:Y:S04]  /*0440*/  LDG.E R10, desc[UR8][R2.64+0x4] ;  /* 0x00000408020a7981 */ /* 0x000ea8000c1e1900 */
[----:B-1----:R-:W2:Y:S04]  /*0450*/  LDG.E R13, desc[UR8][R2.64] ;  /* 0x00000008020d7981 */ /* 0x002ea8000c1e1900 */
[----:B------:R-:W3:Y:S04]  /*0460*/  LDG.E R12, desc[UR8][R8.64+0x10] ;  /* 0x00001008080c7981 */ /* 0x000ee8000c1e1900 */
[----:B------:R-:W3:Y:S01]  /*0470*/  LDG.E R19, desc[UR8][R8.64+0xc] ;  /* 0x00000c0808137981 */ /* 0x000ee2000c1e1900 */
[----:B--2---:R-:W-:-:S02]  /*0480*/  IADD3 R10, PT, PT, R10, -R13, RZ ;  /* 0x8000000d0a0a7210 */ /* 0x004fc40007ffe0ff */
[----:B------:R-:W-:Y:S01]  /*0490*/  IADD3 R13, PT, PT, R11, 0x4, RZ ;  /* 0x000000040b0d7810 */ /* 0x000fe20007ffe0ff */
[----:B---3--:R-:W-:-:S04]  /*04a0*/  IMAD.IADD R19, R12, 0x1, -R19 ;  /* 0x000000010c137824 */ /* 0x008fc800078e0a13 */
[----:B------:R-:W-:-:S04]  /*04b0*/  IMAD.WIDE.U32 R12, R13, 0x4, R6 ;  /* 0x000000040d0c7825 */ /* 0x000fc800078e0006 */
        /* <DEDUP_REMOVED lines=32> */
[----:B-1----:R-:W2:Y:S04]  /*06c0*/  LDG.E R12, desc[UR8][R8.64+0x20] ;  /* 0x00002008080c7981 */ /* 0x002ea8000c1e1900 */
[----:B------:R-:W2:Y:S04]  /*06d0*/  LDG.E R19, desc[UR8][R8.64+0x1c] ;  /* 0x00001c0808137981 */ /* 0x000ea8000c1e1900 */
[----:B------:R-:W3:Y:S04]  /*06e0*/  LDG.E R10, desc[UR8][R2.64+0x4] ;  /* 0x00000408020a7981 */ /* 0x000ee8000c1e1900 */
[----:B------:R-:W3:Y:S01]  /*06f0*/  LDG.E R13, desc[UR8][R2.64] ;  /* 0x00000008020d7981 */ /* 0x000ee2000c1e1900 */
[----:B------:R-:W-:-:S02]  /*0700*/  IADD3 R5, PT, PT, R5, 0x8, RZ ;  /* 0x0000000805057810 */ /* 0x000fc40007ffe0ff */
[----:B------:R-:W-:Y:S02]  /*0710*/  IADD3 R11, PT, PT, R11, 0x8, RZ ;  /* 0x000000080b0b7810 */ /* 0x000fe40007ffe0ff */
[----:B------:R-:W-:-:S03]  /*0720*/  ISETP.NE.AND P0, PT, R5, UR4, PT ;  /* 0x0000000405007c0c */ /* 0x000fc6000bf05270 */
[----:B------:R-:W-:Y:S01]  /*0730*/  IMAD.WIDE.U32 R6, R11, 0x4, R6 ;  /* 0x000000040b067825 */ /* 0x000fe200078e0006 */
[----:B--2---:R-:W-:-:S03]  /*0740*/  IADD3 R12, PT, PT, R12, -R19, RZ ;  /* 0x800000130c0c7210 */ /* 0x004fc60007ffe0ff */
[----:B---3--:R-:W-:-:S04]  /*0750*/  IMAD.IADD R10, R10, 0x1, -R13 ;  /* 0x000000010a0a7824 */ /* 0x008fc800078e0a0d */
[----:B------:R-:W-:-:S05]  /*0760*/  IMAD R11, R10, R12, R17 ;  /* 0x0000000c0a0b7224 */ /* 0x000fca00078e0211 */
[----:B------:R0:W-:Y:S01]  /*0770*/  STG.E desc[UR8][R6.64], R11 ;  /* 0x0000000b06007986 */ /* 0x0001e2000c101908 */
[----:B------:R-:W-:Y:S05]  /*0780*/  @P0 BRA `(.L_x_84) ;  /* 0xfffffff8009c0947 */ /* 0x000fea000383ffff */
[----:B------:R-:W-:-:S07]  /*0790*/  MOV R5, UR4 ;  /* 0x0000000400057c02 */ /* 0x000fce0008000f00 */
.L_x_83:
[----:B------:R-:W-:-:S09]  /*07a0*/  UISETP.NE.AND UP1, UPT, UR5, URZ, UPT ;  /* 0x000000ff0500728c */ /* 0x000fd2000bf25270 */
[----:B------:R-:W-:Y:S05]  /*07b0*/  BRA.U !UP1, `(.L_x_85) ;  /* 0x0000000509847547 */ /* 0x000fea000b800000 */
[----:B------:R-:W-:Y:S01]  /*07c0*/  UISETP.NE.AND UP1, UPT, UR7, URZ, UPT ;  /* 0x000000ff0700728c */ /* 0x000fe2000bf25270 */
[----:B------:R-:W-:Y:S10]  /*07d0*/  BRA.U !UP0, `(.L_x_86) ;  /* 0x0000000108bc7547 */ /* 0x000ff4000b800000 */
[----:B------:R-:W1:Y:S01]  /*07e0*/  LDC.64 R8, c[0x0][0x390] ;  /* 0x0000e400ff087b82 */ /* 0x000e620000000a00 */
[----:B0-----:R-:W-:Y:S01]  /*07f0*/  IMAD R11, R4, UR11, R5 ;  /* 0x0000000b040b7c24 */ /* 0x001fe2000f8e0205 */
[----:B------:R-:W2:Y:S04]  /*0800*/  LDG.E R10, desc[UR8][R2.64+0x4] ;  /* 0x00000408020a7981 */ /* 0x000ea8000c1e1900 */
[----:B------:R-:W2:Y:S02]  /*0810*/  LDG.E R15, desc[UR8][R2.64] ;  /* 0x00000008020f7981 */ /* 0x000ea4000c1e1900 */
[----:B------:R-:W0:Y:S01]  /*0820*/  LDC.64 R6, c[0x0][0x398] ;  /* 0x0000e600ff067b82 */ /* 0x000e220000000a00 */
[----:B-1----:R-:W-:-:S05]  /*0830*/  IMAD.WIDE.U32 R8, R5, 0x4, R8 ;  /* 0x0000000405087825 */ /* 0x002fca00078e0008 */
[----:B------:R-:W3:Y:S01]  /*0840*/  LDG.E R14, desc[UR8][R8.64+0x4] ;  /* 0x00000408080e7981 */ /* 0x000ee2000c1e1900 */
[----:B0-----:R-:W-:-:S03]  /*0850*/  IMAD.WIDE.U32 R12, R11, 0x4, R6 ;  /* 0x000000040b0c7825 */ /* 0x001fc600078e0006 */
        /* <DEDUP_REMOVED lines=28> */
[----:B------:R-:W3:Y:S04]  /*0a20*/  LDG.E R10, desc[UR8][R2.64+0x4] ;  /* 0x00000408020a7981 */ /* 0x000ee8000c1e1900 */
[----:B-1----:R-:W3:Y:S04]  /*0a30*/  LDG.E R13, desc[UR8][R2.64] ;  /* 0x00000008020d7981 */ /* 0x002ee8000c1e1900 */
[----:B------:R-:W4:Y:S04]  /*0a40*/  LDG.E R12, desc[UR8][R8.64+0x10] ;  /* 0x00001008080c7981 */ /* 0x000f28000c1e1900 */
[----:B------:R-:W4:Y:S01]  /*0a50*/  LDG.E R19, desc[UR8][R8.64+0xc] ;  /* 0x00000c0808137981 */ /* 0x000f22000c1e1900 */
[----:B------:R-:W-:-:S05]  /*0a60*/  IADD3 R11, PT, PT, R11, 0x4, RZ ;  /* 0x000000040b0b7810 */ /* 0x000fca0007ffe0ff */
[----:B------:R-:W-:Y:S01]  /*0a70*/  IMAD.WIDE.U32 R6, R11, 0x4, R6 ;  /* 0x000000040b067825 */ /* 0x000fe200078e0006 */
[----:B------:R-:W-:Y:S02]  /*0a80*/  IADD3 R5, PT, PT, R5, 0x4, RZ ;  /* 0x0000000405057810 */ /* 0x000fe40007ffe0ff */
[----:B---3--:R-:W-:Y:S01]  /*0a90*/  IADD3 R10, PT, PT, R10, -R13, RZ ;  /* 0x8000000d0a0a7210 */ /* 0x008fe20007ffe0ff */
[----:B----4-:R-:W-:-:S04]  /*0aa0*/  IMAD.IADD R12, R12, 0x1, -R19 ;  /* 0x000000010c0c7824 */ /* 0x010fc800078e0a13 */
[----:B------:R-:W-:-:S05]  /*0ab0*/  IMAD R11, R10, R12, R17 ;  /* 0x0000000c0a0b7224 */ /* 0x000fca00078e0211 */
[----:B------:R2:W-:Y:S02]  /*0ac0*/  STG.E desc[UR8][R6.64], R11 ;  /* 0x0000000b06007986 */ /* 0x0005e4000c101908 */
.L_x_86:
[----:B------:R-:W-:Y:S05]  /*0ad0*/  BRA.U !UP1, `(.L_x_85) ;  /* 0x0000000109bc7547 */ /* 0x000fea000b800000 */
[----:B------:R-:W-:Y:S02]  /*0ae0*/  UISETP.NE.AND UP1, UPT, UR7, 0x1, UPT ;  /* 0x000000010700788c */ /* 0x000fe4000bf25270 */
[----:B------:R-:W-:-:S07]  /*0af0*/  ULOP3.LUT UP2, URZ, UR11, 0x1, URZ, 0xc0, !UPT ;  /* 0x000000010bff7892 */ /* 0x000fce000f84c0ff */
[----:B------:R-:W-:Y:S05]  /*0b00*/  BRA.U !UP1, `(.L_x_87) ;  /* 0x00000001096c7547 */ /* 0x000fea000b800000 */
[----:B------:R-:W1:Y:S01]  /*0b10*/  LDC.64 R8, c[0x0][0x390] ;  /* 0x0000e400ff087b82 */ /* 0x000e620000000a00 */
[----:B0-2---:R-:W-:Y:S01]  /*0b20*/  IMAD R11, R4, UR11, R5 ;  /* 0x0000000b040b7c24 */ /* 0x005fe2000f8e0205 */
        /* <DEDUP_REMOVED lines=20> */
[----:B------:R-:W-:Y:S02]  /*0c70*/  IADD3 R5, PT, PT, R5, 0x2, RZ ;  /* 0x0000000205057810 */ /* 0x000fe40007ffe0ff */
[----:B--2---:R-:W-:Y:S01]  /*0c80*/  IADD3 R10, PT, PT, R10, -R19, RZ ;  /* 0x800000130a0a7210 */ /* 0x004fe20007ffe0ff */
[----:B---3--:R-:W-:-:S04]  /*0c90*/  IMAD.IADD R16, R16, 0x1, -R21 ;  /* 0x0000000110107824 */ /* 0x008fc800078e0a15 */
[----:B------:R-:W-:-:S05]  /*0ca0*/  IMAD R11, R10, R16, R17 ;  /* 0x000000100a0b7224 */ /* 0x000fca00078e0211 */
[----:B------:R1:W-:Y:S02]  /*0cb0*/  STG.E desc[UR8][R6.64], R11 ;  /* 0x0000000b06007986 */ /* 0x0003e4000c101908 */
.L_x_87:
[----:B------:R-:W-:Y:S05]  /*0cc0*/  BRA.U !UP2, `(.L_x_85) ;  /* 0x000000010a407547 */ /* 0x000fea000b800000 */
[----:B------:R-:W3:Y:S01]  /*0cd0*/  LDC.64 R8, c[0x0][0x390] ;  /* 0x0000e400ff087b82 */ /* 0x000ee20000000a00 */
[----:B012---:R-:W-:Y:S01]  /*0ce0*/  IMAD R11, R4, UR11, R5 ;  /* 0x0000000b040b7c24 */ /* 0x007fe2000f8e0205 */
[----:B------:R-:W2:Y:S04]  /*0cf0*/  LDG.E R10, desc[UR8][R2.64+0x4] ;  /* 0x00000408020a7981 */ /* 0x000ea8000c1e1900 */
[----:B------:R-:W2:Y:S02]  /*0d00*/  LDG.E R13, desc[UR8][R2.64] ;  /* 0x00000008020d7981 */ /* 0x000ea4000c1e1900 */
[----:B------:R-:W0:Y:S01]  /*0d10*/  LDC.64 R6, c[0x0][0x398] ;  /* 0x0000e600ff067b82 */ /* 0x000e220000000a00 */
[----:B---3--:R-:W-:-:S05]  /*0d20*/  IMAD.WIDE.U32 R8, R5, 0x4, R8 ;  /* 0x0000000405087825 */ /* 0x008fca00078e0008 */
[----:B------:R-:W3:Y:S01]  /*0d30*/  LDG.E R12, desc[UR8][R8.64+0x4] ;  /* 0x00000408080c7981 */ /* 0x000ee2000c1e1900 */
[----:B0-----:R-:W-:-:S03]  /*0d40*/  IMAD.WIDE.U32 R4, R11, 0x4, R6 ;  /* 0x000000040b047825 */ /* 0x001fc600078e0006 */
[----:B------:R-:W3:Y:S04]  /*0d50*/  LDG.E R15, desc[UR8][R8.64] ;  /* 0x00000008080f7981 */ /* 0x000ee8000c1e1900 */
[----:B------:R-:W4:Y:S01]  /*0d60*/  LDG.E R4, desc[UR8][R4.64] ;  /* 0x0000000804047981 */ /* 0x000f22000c1e1900 */
[----:B------:R-:W-:-:S05]  /*0d70*/  IADD3 R11, PT, PT, R11, 0x1, RZ ;  /* 0x000000010b0b7810 */ /* 0x000fca0007ffe0ff */
[----:B------:R-:W-:Y:S01]  /*0d80*/  IMAD.WIDE.U32 R6, R11, 0x4, R6 ;  /* 0x000000040b067825 */ /* 0x000fe200078e0006 */
[----:B--2---:R-:W-:Y:S02]  /*0d90*/  IADD3 R13, PT, PT, R10, -R13, RZ ;  /* 0x8000000d0a0d7210 */ /* 0x004fe40007ffe0ff */
[----:B---3--:R-:W-:-:S05]  /*0da0*/  IADD3 R12, PT, PT, R12, -R15, RZ ;  /* 0x8000000f0c0c7210 */ /* 0x008fca0007ffe0ff */
[----:B----4-:R-:W-:-:S05]  /*0db0*/  IMAD R13, R13, R12, R4 ;  /* 0x0000000c0d0d7224 */ /* 0x010fca00078e0204 */
[----:B------:R3:W-:Y:S02]  /*0dc0*/  STG.E desc[UR8][R6.64], R13 ;  /* 0x0000000d06007986 */ /* 0x0007e4000c101908 */
.L_x_85:
[----:B------:R-:W-:Y:S05]  /*0dd0*/  @P1 BRA `(.L_x_88) ;  /* 0xfffffff000dc1947 */ /* 0x000fea000383ffff */
[----:B------:R-:W-:Y:S05]  /*0de0*/  EXIT ;  /* 0x000000000000794d */ /* 0x000fea0003800000 */
.L_x_89:
        /* <DEDUP_REMOVED lines=9> */
.L_x_104:


//--------------------- .nv.shared._Z6linvecIdEvjPT_S1_S1_S0_S0_ --------------------------
	.section	.nv.shared._Z6linvecIdEvjPT_S1_S1_S0_S0_,"aw",@nobits
	.sectionflags	@""
	.align	16
	.zero		1024


//--------------------- .nv.shared.reserved.0     --------------------------
	.section	.nv.shared.reserved.0,"aw",@nobits
	.weak		__nv_reservedSMEM_offset_0_alias
	.size		__nv_reservedSMEM_offset_0_alias, 0, 64
	.other		__nv_reservedSMEM_offset_0_alias,@"STO_CUDA_RESERVED_SHARED STV_DEFAULT"
__nv_reservedSMEM_offset_0_alias:
	.zero		0
	.zero		64


//--------------------- .nv.shared._Z3dotIdEvjPT_S1_S1_ --------------------------
	.section	.nv.shared._Z3dotIdEvjPT_S1_S1_,"aw",@nobits
	.sectionflags	@""
	.align	16
	.zero		1024


//--------------------- .nv.shared._Z9matvecCRSIdEvjPT_PiS2_S1_S1_ --------------------------
	.section	.nv.shared._Z9matvecCRSIdEvjPT_PiS2_S1_S1_,"aw",@nobits
	.sectionflags	@""
	.align	16
	.zero		1024


//--------------------- .nv.shared._Z16matvecCELLCSIGMAIdEvjjPT_PiS2_S2_S1_S1_ --------------------------
	.section	.nv.shared._Z16matvecCELLCSIGMAIdEvjjPT_PiS2_S2_S1_S1_,"aw",@nobits
	.sectionflags	@""
	.align	16
	.zero		1024


//--------------------- .nv.shared._Z7unitVecIdEvjjPT_ --------------------------
	.section	.nv.shared._Z7unitVecIdEvjjPT_,"aw",@nobits
	.sectionflags	@""
	.align	16
	.zero		1024


//--------------------- .nv.shared._Z13CRStoCELLCSIGIdEvjjjPT_PiS2_S1_S2_S2_S2_ --------------------------
	.section	.nv.shared._Z13CRStoCELLCSIGIdEvjjjPT_PiS2_S1_S2_S2_S2_,"aw",@nobits
	.sectionflags	@""
	.align	16
	.zero		1024


//--------------------- .nv.shared._Z6addCRSIdEvjjPT_PiS2_S1_S2_S2_S1_S2_S2_ --------------------------
	.section	.nv.shared._Z6addCRSIdEvjjPT_PiS2_S1_S2_S2_S1_S2_S2_,"aw",@nobits
	.sectionflags	@""
	.align	16
	.zero		1024


//--------------------- .nv.shared._Z9kroneckerIdEvjjPT_PiS2_S1_S2_S2_S1_S2_S2_ --------------------------
	.section	.nv.shared._Z9kroneckerIdEvjjPT_PiS2_S1_S2_S2_S1_S2_S2_,"aw",@nobits
	.sectionflags	@""
	.align	16
	.zero		1024


//--------------------- .nv.shared._Z16assembleIdentityIdEvjPT_PiS2_ --------------------------
	.section	.nv.shared._Z16assembleIdentityIdEvjPT_PiS2_,"aw",@nobits
	.sectionflags	@""
	.align	16
	.zero		1024


//--------------------- .nv.shared._Z17assemble1DLaplaceIdEvjPT_PiS2_ --------------------------
	.section	.nv.shared._Z17assemble1DLaplaceIdEvjPT_PiS2_,"aw",@nobits
	.sectionflags	@""
	.align	16
	.zero		1024


//--------------------- .nv.shared._Z12prepCELLCSIGjjjPiS_S_ --------------------------
	.section	.nv.shared._Z12prepCELLCSIGjjjPiS_S_,"aw",@nobits
	.sectionflags	@""
	.align	16
	.zero		1024


//--------------------- .nv.shared._Z10prepAddCRSjjPiS_S_S_S_ --------------------------
	.section	.nv.shared._Z10prepAddCRSjjPiS_S_S_S_,"aw",@nobits
	.sectionflags	@""
	.align	16
	.zero		1024


//--------------------- .nv.shared._Z12prepKroeckerjjPiS_S_ --------------------------
	.section	.nv.shared._Z12prepKroeckerjjPiS_S_,"aw",@nobits
	.sectionflags	@""
	.align	16
	.zero		1024


//--------------------- .nv.constant0._Z6linvecIdEvjPT_S1_S1_S0_S0_ --------------------------
	.section	.nv.constant0._Z6linvecIdEvjPT_S1_S1_S0_S0_,"a",@progbits
	.sectionflags	@""
	.align	4
.nv.constant0._Z6linvecIdEvjPT_S1_S1_S0_S0_:
	.zero		944


//--------------------- .nv.constant0._Z3dotIdEvjPT_S1_S1_ --------------------------
	.section	.nv.constant0._Z3dotIdEvjPT_S1_S1_,"a",@progbits
	.sectionflags	@""
	.align	4
.nv.constant0._Z3dotIdEvjPT_S1_S1_:
	.zero		928


//--------------------- .nv.constant0._Z9matvecCRSIdEvjPT_PiS2_S1_S1_ --------------------------
	.section	.nv.constant0._Z9matvecCRSIdEvjPT_PiS2_S1_S1_,"a",@progbits
	.sectionflags	@""
	.align	4
.nv.constant0._Z9matvecCRSIdEvjPT_PiS2_S1_S1_:
	.zero		944


//--------------------- .nv.constant0._Z16matvecCELLCSIGMAIdEvjjPT_PiS2_S2_S1_S1_ --------------------------
	.section	.nv.constant0._Z16matvecCELLCSIGMAIdEvjjPT_PiS2_S2_S1_S1_,"a",@progbits
	.sectionflags	@""
	.align	4
.nv.constant0._Z16matvecCELLCSIGMAIdEvjjPT_PiS2_S2_S1_S1_:
	.zero		952


//--------------------- .nv.constant0._Z7unitVecIdEvjjPT_ --------------------------
	.section	.nv.constant0._Z7unitVecIdEvjjPT_,"a",@progbits
	.sectionflags	@""
	.align	4
.nv.constant0._Z7unitVecIdEvjjPT_:
	.zero		912


//--------------------- .nv.constant0._Z13CRStoCELLCSIGIdEvjjjPT_PiS2_S1_S2_S2_S2_ --------------------------
	.section	.nv.constant0._Z13CRStoCELLCSIGIdEvjjjPT_PiS2_S1_S2_S2_S2_,"a",@progbits
	.sectionflags	@""
	.align	4
.nv.constant0._Z13CRStoCELLCSIGIdEvjjjPT_PiS2_S1_S2_S2_S2_:
	.zero		968


//--------------------- .nv.constant0._Z6addCRSIdEvjjPT_PiS2_S1_S2_S2_S1_S2_S2_ --------------------------
	.section	.nv.constant0._Z6addCRSIdEvjjPT_PiS2_S1_S2_S2_S1_S2_S2_,"a",@progbits
	.sectionflags	@""
	.align	4
.nv.constant0._Z6addCRSIdEvjjPT_PiS2_S1_S2_S2_S1_S2_S2_:
	.zero		976


//--------------------- .nv.constant0._Z9kroneckerIdEvjjPT_PiS2_S1_S2_S2_S1_S2_S2_ --------------------------
	.section	.nv.constant0._Z9kroneckerIdEvjjPT_PiS2_S1_S2_S2_S1_S2_S2_,"a",@progbits
	.sectionflags	@""
	.align	4
.nv.constant0._Z9kroneckerIdEvjjPT_PiS2_S1_S2_S2_S1_S2_S2_:
	.zero		976


//--------------------- .nv.constant0._Z16assembleIdentityIdEvjPT_PiS2_ --------------------------
	.section	.nv.constant0._Z16assembleIdentityIdEvjPT_PiS2_,"a",@progbits
	.sectionflags	@""
	.align	4
.nv.constant0._Z16assembleIdentityIdEvjPT_PiS2_:
	.zero		928


//--------------------- .nv.constant0._Z17assemble1DLaplaceIdEvjPT_PiS2_ --------------------------
	.section	.nv.constant0._Z17assemble1DLaplaceIdEvjPT_PiS2_,"a",@progbits
	.sectionflags	@""
	.align	4
.nv.constant0._Z17assemble1DLaplaceIdEvjPT_PiS2_:
	.zero		928


//--------------------- .nv.constant0._Z12prepCELLCSIGjjjPiS_S_ --------------------------
	.section	.nv.constant0._Z12prepCELLCSIGjjjPiS_S_,"a",@progbits
	.sectionflags	@""
	.align	4
.nv.constant0._Z12prepCELLCSIGjjjPiS_S_:
	.zero		936


//--------------------- .nv.constant0._Z10prepAddCRSjjPiS_S_S_S_ --------------------------
	.section	.nv.constant0._Z10prepAddCRSjjPiS_S_S_S_,"a",@progbits
	.sectionflags	@""
	.align	4
.nv.constant0._Z10prepAddCRSjjPiS_S_S_S_:
	.zero		944


//--------------------- .nv.constant0._Z12prepKroeckerjjPiS_S_ --------------------------
	.section	.nv.constant0._Z12prepKroeckerjjPiS_S_,"a",@progbits
	.sectionflags	@""
	.align	4
.nv.constant0._Z12prepKroeckerjjPiS_S_:
	.zero		928


//--------------------- SYMBOLS --------------------------

	.type		.nv.reservedSmem.offset0,@object
	.size		.nv.reservedSmem.offset0,0x4
	.type		.nv.reservedSmem.cap,@object
	.size		.nv.reservedSmem.cap,0x4
